def attn_fwd(
    Q,
    K,
    V,
    Out,
    Lse,
    sm_scale,
    stride_qz,
    stride_qh,
    stride_qm,
    stride_qk,
    stride_kz,
    stride_kh,
    stride_kn,
    stride_kk,
    stride_vz,
    stride_vh,
    stride_vn,
    stride_vk,
    stride_oz,
    stride_oh,
    stride_om,
    stride_ok,
    seqlen_q,
    seqlen_k,
    BLOCK_M: tl.constexpr,
    BLOCK_N: tl.constexpr,
    HEAD_DIM: tl.constexpr,
    CAUSAL: tl.constexpr,
):
    start_m = tl.program_id(0)
    off_hz = tl.program_id(1)
    q_off = off_hz * stride_qh
    k_off = off_hz * stride_kh
    v_off = off_hz * stride_vh
    offs_m = start_m * BLOCK_M + tl.arange(0, BLOCK_M)
    offs_d = tl.arange(0, HEAD_DIM)
    offs_n = tl.arange(0, BLOCK_N)
    q_ptrs = Q + q_off + offs_m[:, None] * stride_qm + offs_d[None, :] * stride_qk
    k_ptrs = K + k_off + offs_d[:, None] * stride_kk + offs_n[None, :] * stride_kn
    v_ptrs = V + v_off + offs_n[:, None] * stride_vn + offs_d[None, :] * stride_vk
    m_i = tl.full([BLOCK_M], float("-inf"), dtype=tl.float32)
    l_i = tl.zeros([BLOCK_M], dtype=tl.float32) + 1.0
    acc = tl.zeros([BLOCK_M, HEAD_DIM], dtype=tl.float32)
    q = tl.load(q_ptrs)
    acc, l_i, m_i = _attn_fwd_inner(
        acc,
        l_i,
        m_i,
        q,
        k_ptrs,
        v_ptrs,
        sm_scale,
        stride_kn,
        stride_vn,
        start_m,
        seqlen_k,
        BLOCK_M,
        BLOCK_N,
        HEAD_DIM,
        CAUSAL,
    )
    acc = acc / l_i[:, None]
    lse = m_i + tl.math.log2(l_i) / 1.4426950408889634
    o_ptrs = (
        Out
        + off_hz * stride_oh
        + offs_m[:, None] * stride_om
        + offs_d[None, :] * stride_ok
    )
    tl.store(o_ptrs, acc.to(Out.dtype.element_ty))
    tl.store(Lse + off_hz * seqlen_q + offs_m, lse)

# config = {"BLOCK_M": 32, "BLOCK_N": 32, "HEAD_DIM": 16, "arch": "sm_80", "causal": false, "dtype": "bf16", "num_stages": 2, "num_warps": 4}
# arch = sm_80


// ===== COMPILED SASS (sm_80) =====

	.target	sm_80

	.elftype	@"ET_EXEC"


//--------------------- .note.nv.tkinfo           --------------------------
	.section	.note.nv.tkinfo,"",@"SHT_NOTE"
	.sectionflags	@"SHF_NOTE_NV_TKINFO"
	.tkinfo
        /*0018*/ 	.word	0x00000002
        /*0030*/ 	.string	""
        /*0030*/ 	.string	"ptxas"
        /*0030*/ 	.string	"Cuda compilation tools, release 13.0, V13.0.88"
        /*0030*/ 	.string	"Build cuda_13.0.r13.0/compiler.36424714_0"
        /*0030*/ 	.string	"-v  -suppress-debug-info  -lineinfo  -arch sm_80 "



//--------------------- .note.nv.cuinfo           --------------------------
	.section	.note.nv.cuinfo,"",@"SHT_NOTE"
	.sectionflags	@"SHF_NOTE_NV_CUINFO"
        /*0018*/ 	.short	0x0002
        /*001a*/ 	.short	0x0050
        /*001c*/ 	.short	0x0082
	.zero		2


//--------------------- .nv.info                  --------------------------
	.section	.nv.info,"",@"SHT_CUDA_INFO"
	.align	4


	//----- nvinfo : EIATTR_REGCOUNT
	.align		4
        /*0000*/ 	.byte	0x04, 0x2f
        /*0002*/ 	.short	(.L_2 - .L_1)
	.align		4
.L_1:
        /*0004*/ 	.word	index@(attn_fwd)
        /*0008*/ 	.word	0x00000048


	//----- nvinfo : EIATTR_FRAME_SIZE
	.align		4
.L_2:
        /*000c*/ 	.byte	0x04, 0x11
        /*000e*/ 	.short	(.L_4 - .L_3)
	.align		4
.L_3:
        /*0010*/ 	.word	index@(attn_fwd)
        /*0014*/ 	.word	0x00000000


	//----- nvinfo : EIATTR_MIN_STACK_SIZE
	.align		4
.L_4:
        /*0018*/ 	.byte	0x04, 0x12
        /*001a*/ 	.short	(.L_6 - .L_5)
	.align		4
.L_5:
        /*001c*/ 	.word	index@(attn_fwd)
        /*0020*/ 	.word	0x00000000
.L_6:


//--------------------- .nv.info.attn_fwd         --------------------------
	.section	.nv.info.attn_fwd,"",@"SHT_CUDA_INFO"
	.sectionflags	@""
	.align	4


	//----- nvinfo : EIATTR_CUDA_API_VERSION
	.align		4
        /*0000*/ 	.byte	0x04, 0x37
        /*0002*/ 	.short	(.L_8 - .L_7)
.L_7:
        /*0004*/ 	.word	0x00000082


	//----- nvinfo : EIATTR_SW2861232_WAR
	.align		4
.L_8:
        /*0008*/ 	.byte	0x01, 0x35
	.zero		2


	//----- nvinfo : EIATTR_PARAM_CBANK
	.align		4
        /*000c*/ 	.byte	0x04, 0x0a
        /*000e*/ 	.short	(.L_10 - .L_9)
	.align		4
.L_9:
        /*0010*/ 	.word	index@(.nv.constant0.attn_fwd)
        /*0014*/ 	.short	0x0160
        /*0016*/ 	.short	0x0088


	//----- nvinfo : EIATTR_CBANK_PARAM_SIZE
	.align		4
.L_10:
        /*0018*/ 	.byte	0x03, 0x19
        /*001a*/ 	.short	0x0088


	//----- nvinfo : EIATTR_KPARAM_INFO
	.align		4
        /*001c*/ 	.byte	0x04, 0x17
        /*001e*/ 	.short	(.L_12 - .L_11)
.L_11:
        /*0020*/ 	.word	0x00000000
        /*0024*/ 	.short	0x0019
        /*0026*/ 	.short	0x0080
        /*0028*/ 	.byte	0x00, 0xf4, 0x21, 0x00


	//----- nvinfo : EIATTR_KPARAM_INFO
	.align		4
.L_12:
        /*002c*/ 	.byte	0x04, 0x17
        /*002e*/ 	.short	(.L_14 - .L_13)
.L_13:
        /*0030*/ 	.word	0x00000000
        /*0034*/ 	.short	0x0018
        /*0036*/ 	.short	0x0078
        /*0038*/ 	.byte	0x00, 0xf4, 0x21, 0x00


	//----- nvinfo : EIATTR_KPARAM_INFO
	.align		4
.L_14:
        /*003c*/ 	.byte	0x04, 0x17
        /*003e*/ 	.short	(.L_16 - .L_15)
.L_15:
        /*0040*/ 	.word	0x00000000
        /*0044*/ 	.short	0x0017
        /*0046*/ 	.short	0x0070
        /*0048*/ 	.byte	0x00, 0xf0, 0x11, 0x00


	//----- nvinfo : EIATTR_KPARAM_INFO
	.align		4
.L_16:
        /*004c*/ 	.byte	0x04, 0x17
        /*004e*/ 	.short	(.L_18 - .L_17)
.L_17:
        /*0050*/ 	.word	0x00000000
        /*0054*/ 	.short	0x0016
        /*0056*/ 	.short	0x006c
        /*0058*/ 	.byte	0x00, 0xf0, 0x11, 0x00


	//----- nvinfo : EIATTR_KPARAM_INFO
	.align		4
.L_18:
        /*005c*/ 	.byte	0x04, 0x17
        /*005e*/ 	.short	(.L_20 - .L_19)
.L_19:
        /*0060*/ 	.word	0x00000000
        /*0064*/ 	.short	0x0015
        /*0066*/ 	.short	0x0068
        /*0068*/ 	.byte	0x00, 0xf0, 0x11, 0x00


	//----- nvinfo : EIATTR_KPARAM_INFO
	.align		4
.L_20:
        /*006c*/ 	.byte	0x04, 0x17
        /*006e*/ 	.short	(.L_22 - .L_21)
.L_21:
        /*0070*/ 	.word	0x00000000
        /*0074*/ 	.short	0x0014
        /*0076*/ 	.short	0x0064
        /*0078*/ 	.byte	0x00, 0xf0, 0x11, 0x00


	//----- nvinfo : EIATTR_KPARAM_INFO
	.align		4
.L_22:
        /*007c*/ 	.byte	0x04, 0x17
        /*007e*/ 	.short	(.L_24 - .L_23)
.L_23:
        /*0080*/ 	.word	0x00000000
        /*0084*/ 	.short	0x0013
        /*0086*/ 	.short	0x0060
        /*0088*/ 	.byte	0x00, 0xf0, 0x11, 0x00


	//----- nvinfo : EIATTR_KPARAM_INFO
	.align		4
.L_24:
        /*008c*/ 	.byte	0x04, 0x17
        /*008e*/ 	.short	(.L_26 - .L_25)
.L_25:
        /*0090*/ 	.word	0x00000000
        /*0094*/ 	.short	0x0012
        /*0096*/ 	.short	0x005c
        /*0098*/ 	.byte	0x00, 0xf0, 0x11, 0x00


	//----- nvinfo : EIATTR_KPARAM_INFO
	.align		4
.L_26:
        /*009c*/ 	.byte	0x04, 0x17
        /*009e*/ 	.short	(.L_28 - .L_27)
.L_27:
        /*00a0*/ 	.word	0x00000000
        /*00a4*/ 	.short	0x0011
        /*00a6*/ 	.short	0x0058
        /*00a8*/ 	.byte	0x00, 0xf0, 0x11, 0x00


	//----- nvinfo : EIATTR_KPARAM_INFO
	.align		4
.L_28:
        /*00ac*/ 	.byte	0x04, 0x17
        /*00ae*/ 	.short	(.L_30 - .L_29)
.L_29:
        /*00b0*/ 	.word	0x00000000
        /*00b4*/ 	.short	0x0010
        /*00b6*/ 	.short	0x0054
        /*00b8*/ 	.byte	0x00, 0xf0, 0x11, 0x00


	//----- nvinfo : EIATTR_KPARAM_INFO
	.align		4
.L_30:
        /*00bc*/ 	.byte	0x04, 0x17
        /*00be*/ 	.short	(.L_32 - .L_31)
.L_31:
        /*00c0*/ 	.word	0x00000000
        /*00c4*/ 	.short	0x000f
        /*00c6*/ 	.short	0x0050
        /*00c8*/ 	.byte	0x00, 0xf0, 0x11, 0x00


	//----- nvinfo : EIATTR_KPARAM_INFO
	.align		4
.L_32:
        /*00cc*/ 	.byte	0x04, 0x17
        /*00ce*/ 	.short	(.L_34 - .L_33)
.L_33:
        /*00d0*/ 	.word	0x00000000
        /*00d4*/ 	.short	0x000e
        /*00d6*/ 	.short	0x004c
        /*00d8*/ 	.byte	0x00, 0xf0, 0x11, 0x00


	//----- nvinfo : EIATTR_KPARAM_INFO
	.align		4
.L_34:
        /*00dc*/ 	.byte	0x04, 0x17
        /*00de*/ 	.short	(.L_36 - .L_35)
.L_35:
        /*00e0*/ 	.word	0x00000000
        /*00e4*/ 	.short	0x000d
        /*00e6*/ 	.short	0x0048
        /*00e8*/ 	.byte	0x00, 0xf0, 0x11, 0x00


	//----- nvinfo : EIATTR_KPARAM_INFO
	.align		4
.L_36:
        /*00ec*/ 	.byte	0x04, 0x17
        /*00ee*/ 	.short	(.L_38 - .L_37)
.L_37:
        /*00f0*/ 	.word	0x00000000
        /*00f4*/ 	.short	0x000c
        /*00f6*/ 	.short	0x0044
        /*00f8*/ 	.byte	0x00, 0xf0, 0x11, 0x00


	//----- nvinfo : EIATTR_KPARAM_INFO
	.align		4
.L_38:
        /*00fc*/ 	.byte	0x04, 0x17
        /*00fe*/ 	.short	(.L_40 - .L_39)
.L_39:
        /*0100*/ 	.word	0x00000000
        /*0104*/ 	.short	0x000b
        /*0106*/ 	.short	0x0040
        /*0108*/ 	.byte	0x00, 0xf0, 0x11, 0x00


	//----- nvinfo : EIATTR_KPARAM_INFO
	.align		4
.L_40:
        /*010c*/ 	.byte	0x04, 0x17
        /*010e*/ 	.short	(.L_42 - .L_41)
.L_41:
        /*0110*/ 	.word	0x00000000
        /*0114*/ 	.short	0x000a
        /*0116*/ 	.short	0x003c
        /*0118*/ 	.byte	0x00, 0xf0, 0x11, 0x00


	//----- nvinfo : EIATTR_KPARAM_INFO
	.align		4
.L_42:
        /*011c*/ 	.byte	0x04, 0x17
        /*011e*/ 	.short	(.L_44 - .L_43)
.L_43:
        /*0120*/ 	.word	0x00000000
        /*0124*/ 	.short	0x0009
        /*0126*/ 	.short	0x0038
        /*0128*/ 	.byte	0x00, 0xf0, 0x11, 0x00


	//----- nvinfo : EIATTR_KPARAM_INFO
	.align		4
.L_44:
        /*012c*/ 	.byte	0x04, 0x17
        /*012e*/ 	.short	(.L_46 - .L_45)
.L_45:
        /*0130*/ 	.word	0x00000000
        /*0134*/ 	.short	0x0008
        /*0136*/ 	.short	0x0034
        /*0138*/ 	.byte	0x00, 0xf0, 0x11, 0x00


	//----- nvinfo : EIATTR_KPARAM_INFO
	.align		4
.L_46:
        /*013c*/ 	.byte	0x04, 0x17
        /*013e*/ 	.short	(.L_48 - .L_47)
.L_47:
        /*0140*/ 	.word	0x00000000
        /*0144*/ 	.short	0x0007
        /*0146*/ 	.short	0x0030
        /*0148*/ 	.byte	0x00, 0xf0, 0x11, 0x00


	//----- nvinfo : EIATTR_KPARAM_INFO
	.align		4
.L_48:
        /*014c*/ 	.byte	0x04, 0x17
        /*014e*/ 	.short	(.L_50 - .L_49)
.L_49:
        /*0150*/ 	.word	0x00000000
        /*0154*/ 	.short	0x0006
        /*0156*/ 	.short	0x002c
        /*0158*/ 	.byte	0x00, 0xf0, 0x11, 0x00


	//----- nvinfo : EIATTR_KPARAM_INFO
	.align		4
.L_50:
        /*015c*/ 	.byte	0x04, 0x17
        /*015e*/ 	.short	(.L_52 - .L_51)
.L_51:
        /*0160*/ 	.word	0x00000000
        /*0164*/ 	.short	0x0005
        /*0166*/ 	.short	0x0028
        /*0168*/ 	.byte	0x00, 0xf0, 0x11, 0x00


	//----- nvinfo : EIATTR_KPARAM_INFO
	.align		4
.L_52:
        /*016c*/ 	.byte	0x04, 0x17
        /*016e*/ 	.short	(.L_54 - .L_53)
.L_53:
        /*0170*/ 	.word	0x00000000
        /*0174*/ 	.short	0x0004
        /*0176*/ 	.short	0x0020
        /*0178*/ 	.byte	0x00, 0xf4, 0x21, 0x00


	//----- nvinfo : EIATTR_KPARAM_INFO
	.align		4
.L_54:
        /*017c*/ 	.byte	0x04, 0x17
        /*017e*/ 	.short	(.L_56 - .L_55)
.L_55:
        /*0180*/ 	.word	0x00000000
        /*0184*/ 	.short	0x0003
        /*0186*/ 	.short	0x0018
        /*0188*/ 	.byte	0x00, 0xf4, 0x21, 0x00


	//----- nvinfo : EIATTR_KPARAM_INFO
	.align		4
.L_56:
        /*018c*/ 	.byte	0x04, 0x17
        /*018e*/ 	.short	(.L_58 - .L_57)
.L_57:
        /*0190*/ 	.word	0x00000000
        /*0194*/ 	.short	0x0002
        /*0196*/ 	.short	0x0010
        /*0198*/ 	.byte	0x00, 0xf4, 0x21, 0x00


	//----- nvinfo : EIATTR_KPARAM_INFO
	.align		4
.L_58:
        /*019c*/ 	.byte	0x04, 0x17
        /*019e*/ 	.short	(.L_60 - .L_59)
.L_59:
        /*01a0*/ 	.word	0x00000000
        /*01a4*/ 	.short	0x0001
        /*01a6*/ 	.short	0x0008
        /*01a8*/ 	.byte	0x00, 0xf4, 0x21, 0x00


	//----- nvinfo : EIATTR_KPARAM_INFO
	.align		4
.L_60:
        /*01ac*/ 	.byte	0x04, 0x17
        /*01ae*/ 	.short	(.L_62 - .L_61)
.L_61:
        /*01b0*/ 	.word	0x00000000
        /*01b4*/ 	.short	0x0000
        /*01b6*/ 	.short	0x0000
        /*01b8*/ 	.byte	0x00, 0xf4, 0x21, 0x00


	//----- nvinfo : EIATTR_MAXREG_COUNT
	.align		4
.L_62:
        /*01bc*/ 	.byte	0x03, 0x1b
        /*01be*/ 	.short	0x00ff


	//----- nvinfo : EIATTR_NUM_BARRIERS
	.align		4
        /*01c0*/ 	.byte	0x02, 0x4c
        /*01c2*/ 	.byte	0x01
	.zero		1


	//----- nvinfo : EIATTR_MERCURY_ISA_VERSION
	.align		4
        /*01c4*/ 	.byte	0x03, 0x5f
        /*01c6*/ 	.short	0x0000


	//----- nvinfo : EIATTR_COOP_GROUP_MASK_REGIDS
	.align		4
        /*01c8*/ 	.byte	0x04, 0x29
        /*01ca*/ 	.short	(.L_64 - .L_63)


	//   ....[0]....
.L_63:
        /*01cc*/ 	.word	0xffffffff


	//   ....[1]....
        /*01d0*/ 	.word	0xffffffff


	//   ....[2]....
        /*01d4*/ 	.word	0xffffffff


	//   ....[3]....
        /*01d8*/ 	.word	0xffffffff


	//   ....[4]....
        /*01dc*/ 	.word	0xffffffff


	//   ....[5]....
        /*01e0*/ 	.word	0xffffffff


	//   ....[6]....
        /*01e4*/ 	.word	0xffffffff


	//   ....[7]....
        /*01e8*/ 	.word	0xffffffff


	//----- nvinfo : EIATTR_COOP_GROUP_INSTR_OFFSETS
	.align		4
.L_64:
        /*01ec*/ 	.byte	0x04, 0x28
        /*01ee*/ 	.short	(.L_66 - .L_65)


	//   ....[0]....
.L_65:
        /*01f0*/ 	.word	0x00000b00


	//   ....[1]....
        /*01f4*/ 	.word	0x00000c10


	//   ....[2]....
        /*01f8*/ 	.word	0x00000c20


	//   ....[3]....
        /*01fc*/ 	.word	0x00000c40


	//   ....[4]....
        /*0200*/ 	.word	0x00001200


	//   ....[5]....
        /*0204*/ 	.word	0x00001210


	//   ....[6]....
        /*0208*/ 	.word	0x00001250


	//   ....[7]....
        /*020c*/ 	.word	0x00001260


	//----- nvinfo : EIATTR_EXIT_INSTR_OFFSETS
	.align		4
.L_66:
        /*0210*/ 	.byte	0x04, 0x1c
        /*0212*/ 	.short	(.L_68 - .L_67)


	//   ....[0]....
.L_67:
        /*0214*/ 	.word	0x00001dc0


	//   ....[1]....
        /*0218*/ 	.word	0x00001e60


	//----- nvinfo : EIATTR_REQNTID
	.align		4
.L_68:
        /*021c*/ 	.byte	0x04, 0x10
        /*021e*/ 	.short	(.L_70 - .L_69)
.L_69:
        /*0220*/ 	.word	0x00000080
        /*0224*/ 	.word	0x00000001
        /*0228*/ 	.word	0x00000001
.L_70:


//--------------------- .nv.callgraph             --------------------------
	.section	.nv.callgraph,"",@"SHT_CUDA_CALLGRAPH"
	.align	4
	.sectionentsize	8
	.align		4
        /*0000*/ 	.word	0x00000000
	.align		4
        /*0004*/ 	.word	0xffffffff
	.align		4
        /*0008*/ 	.word	0x00000000
	.align		4
        /*000c*/ 	.word	0xfffffffe
	.align		4
        /*0010*/ 	.word	0x00000000
	.align		4
        /*0014*/ 	.word	0xfffffffd
	.align		4
        /*0018*/ 	.word	0x00000000
	.align		4
        /*001c*/ 	.word	0xfffffffc


//--------------------- .nv.rel.action            --------------------------
	.section	.nv.rel.action,"",@"SHT_CUDA_RELOCINFO"
	.align	8
	.sectionentsize	8
        /*0000*/ 	.byte	0x73, 0x00, 0x00, 0x00, 0x00, 0x00, 0x00, 0x00, 0x00, 0x00, 0x00, 0x11, 0x25, 0x00, 0x05, 0x36


//--------------------- .nv.constant4             --------------------------
	.section	.nv.constant4,"a",@progbits
	.align	8
	.align		8
.nv.constant4:
        /*0000*/ 	.dword	_$_str


//--------------------- .nv.constant0.attn_fwd    --------------------------
	.section	.nv.constant0.attn_fwd,"a",@progbits
	.sectionflags	@""
	.align	4
.nv.constant0.attn_fwd:
	.zero		488


//--------------------- .text.attn_fwd            --------------------------
	.section	.text.attn_fwd,"ax",@progbits
	.sectioninfo	@"SHI_REGISTERS=72"
	.align	128
        .global         attn_fwd
        .type           attn_fwd,@function
        .size           attn_fwd,(.L_x_3 - attn_fwd)
        .other          attn_fwd,@"STO_CUDA_ENTRY STV_DEFAULT"
attn_fwd:
.text.attn_fwd:
[----:B------:R-:W-:Y:S02]  /*0000*/  MOV R1, c[0x0][0x28] ;  /* 0x00000a0000017a02 */ /* 0x000fe40000000f00 */
[----:B------:R-:W0:Y:S01]  /*0010*/  S2R R65, SR_TID.X ;  /* 0x0000000000417919 */ /* 0x000e220000002100 */
[----:B------:R-:W-:Y:S01]  /*0020*/  MOV R4, c[0x0][0x198] ;  /* 0x0000660000047a02 */ /* 0x000fe20000000f00 */
[----:B------:R-:W-:Y:S02]  /*0030*/  ULDC.64 UR4, c[0x0][0x118] ;  /* 0x0000460000047ab9 */ /* 0x000fe40000000a00 */
[----:B------:R-:W1:Y:S04]  /*0040*/  S2R R3, SR_CTAID.X ;  /* 0x0000000000037919 */ /* 0x000e680000002500 */
[----:B------:R-:W2:Y:S01]  /*0050*/  S2R R69, SR_CTAID.Y ;  /* 0x0000000000457919 */ /* 0x000ea20000002600 */
[----:B0-----:R-:W-:Y:S02]  /*0060*/  LOP3.LUT R12, R65, 0x1f, RZ, 0xc0, !PT ;  /* 0x0000001f410c7812 */ /* 0x001fe400078ec0ff */
[----:B------:R-:W-:-:S02]  /*0070*/  SHF.R.U32.HI R64, RZ, 0x5, R65 ;  /* 0x00000005ff407819 */ /* 0x000fc40000011641 */
[----:B-1----:R-:W-:Y:S02]  /*0080*/  LEA R62, R3, R12, 0x5 ;  /* 0x0000000c033e7211 */ /* 0x002fe400078e28ff */
[----:B------:R-:W-:Y:S01]  /*0090*/  SGXT.U32 R64, R64, 0x2 ;  /* 0x000000024040781a */ /* 0x000fe20000000000 */
[----:B--2---:R-:W-:Y:S02]  /*00a0*/  IMAD R0, R69, c[0x0][0x190], RZ ;  /* 0x0000640045007a24 */ /* 0x004fe400078e02ff */
[----:B------:R-:W-:Y:S02]  /*00b0*/  IMAD R3, R62, c[0x0][0x194], RZ ;  /* 0x000065003e037a24 */ /* 0x000fe400078e02ff */
[----:B------:R-:W-:Y:S02]  /*00c0*/  IMAD R6, R64, c[0x0][0x198], RZ ;  /* 0x0000660040067a24 */ /* 0x000fe400078e02ff */
[C---:B------:R-:W-:Y:S01]  /*00d0*/  IMAD.SHL.U32 R2, R0.reuse, 0x2, RZ ;  /* 0x0000000200027824 */ /* 0x040fe200078e00ff */
[----:B------:R-:W-:Y:S01]  /*00e0*/  SHF.L.U32 R5, R3, 0x1, RZ ;  /* 0x0000000103057819 */ /* 0x000fe200000006ff */
[----:B------:R-:W-:Y:S01]  /*00f0*/  IMAD.HI R0, R0, 0x2, RZ ;  /* 0x0000000200007827 */ /* 0x000fe200078e02ff */
[----:B------:R-:W-:-:S02]  /*0100*/  LEA R7, R4, R6, 0x2 ;  /* 0x0000000604077211 */ /* 0x000fc400078e10ff */
[----:B------:R-:W-:Y:S01]  /*0110*/  IADD3 R5, P0, P1, R5, c[0x0][0x160], R2 ;  /* 0x0000580005057a10 */ /* 0x000fe2000791e002 */
[----:B------:R-:W-:Y:S01]  /*0120*/  IMAD.HI R3, R3, 0x2, RZ ;  /* 0x0000000203037827 */ /* 0x000fe200078e02ff */
[----:B------:R-:W-:-:S04]  /*0130*/  LEA R9, R4, R7, 0x2 ;  /* 0x0000000704097211 */ /* 0x000fc800078e10ff */
[----:B------:R-:W-:Y:S01]  /*0140*/  IADD3.X R11, R3, c[0x0][0x164], R0, P0, P1 ;  /* 0x00005900030b7a10 */ /* 0x000fe200007e2400 */
[----:B------:R-:W-:Y:S01]  /*0150*/  IMAD R0, R4, 0x4, R9 ;  /* 0x0000000404007824 */ /* 0x000fe200078e0209 */
[-C--:B------:R-:W-:Y:S02]  /*0160*/  LEA R2, P0, R6, R5.reuse, 0x1 ;  /* 0x0000000506027211 */ /* 0x080fe400078008ff */
[-C--:B------:R-:W-:Y:S02]  /*0170*/  LEA R4, P1, R7, R5.reuse, 0x1 ;  /* 0x0000000507047211 */ /* 0x080fe400078208ff */
[-C--:B------:R-:W-:Y:S02]  /*0180*/  LEA R8, P2, R9, R5.reuse, 0x1 ;  /* 0x0000000509087211 */ /* 0x080fe400078408ff */
[----:B------:R-:W-:Y:S02]  /*0190*/  LEA R10, P3, R0, R5, 0x1 ;  /* 0x00000005000a7211 */ /* 0x000fe400078608ff */
[----:B------:R-:W-:-:S02]  /*01a0*/  LEA.HI.X.SX32 R3, R6, R11, 0x1, P0 ;  /* 0x0000000b06037211 */ /* 0x000fc400000f0eff */
[-C--:B------:R-:W-:Y:S02]  /*01b0*/  LEA.HI.X.SX32 R5, R7, R11.reuse, 0x1, P1 ;  /* 0x0000000b07057211 */ /* 0x080fe400008f0eff */
[-C--:B------:R-:W-:Y:S01]  /*01c0*/  LEA.HI.X.SX32 R9, R9, R11.reuse, 0x1, P2 ;  /* 0x0000000b09097211 */ /* 0x080fe200010f0eff */
[----:B------:R-:W2:Y:S01]  /*01d0*/  LDG.E.U16 R2, [R2.64] ;  /* 0x0000000402027981 */ /* 0x000ea2000c1e1500 */
[----:B------:R-:W-:-:S03]  /*01e0*/  LEA.HI.X.SX32 R11, R0, R11, 0x1, P3 ;  /* 0x0000000b000b7211 */ /* 0x000fc600018f0eff */
[----:B------:R-:W3:Y:S04]  /*01f0*/  LDG.E.U16 R8, [R8.64] ;  /* 0x0000000408087981 */ /* 0x000ee8000c1e1500 */
[----:B------:R0:W4:Y:S04]  /*0200*/  LDG.E.U16 R4, [R4.64] ;  /* 0x0000000404047981 */ /* 0x000128000c1e1500 */
[----:B------:R-:W5:Y:S01]  /*0210*/  LDG.E.U16 R10, [R10.64] ;  /* 0x000000040a0a7981 */ /* 0x000f62000c1e1500 */
[----:B------:R-:W-:-:S04]  /*0220*/  SHF.R.S32.HI R0, RZ, 0x6, R65 ;  /* 0x00000006ff007819 */ /* 0x000fc80000011441 */
[----:B------:R-:W-:Y:S02]  /*0230*/  SGXT R0, R0, 0x1 ;  /* 0x000000010000781a */ /* 0x000fe40000000200 */
[----:B------:R-:W-:Y:S02]  /*0240*/  SHF.L.U32 R66, R65, 0x1, RZ ;  /* 0x0000000141427819 */ /* 0x000fe400000006ff */
[----:B------:R-:W-:-:S04]  /*0250*/  LOP3.LUT R7, R0, 0x90, RZ, 0xc0, !PT ;  /* 0x0000009000077812 */ /* 0x000fc800078ec0ff */
[----:B------:R-:W-:-:S04]  /*0260*/  LOP3.LUT R7, R7, 0x7e, R66, 0x78, !PT ;  /* 0x0000007e07077812 */ /* 0x000fc800078e7842 */
[----:B------:R-:W-:Y:S02]  /*0270*/  LOP3.LUT R63, R7, 0x20, RZ, 0x3c, !PT ;  /* 0x00000020073f7812 */ /* 0x000fe400078e3cff */
[----:B------:R-:W-:-:S04]  /*0280*/  MOV R0, c[0x0][0x1d0] ;  /* 0x0000740000007a02 */ /* 0x000fc80000000f00 */
[----:B------:R-:W-:Y:S01]  /*0290*/  ISETP.GE.AND P0, PT, R0, 0x1, PT ;  /* 0x000000010000780c */ /* 0x000fe20003f06270 */
[----:B------:R-:W-:Y:S01]  /*02a0*/  IMAD.MOV.U32 R6, RZ, RZ, 0x3f800000 ;  /* 0x3f800000ff067424 */ /* 0x000fe200078e00ff */
[----:B------:R-:W-:Y:S01]  /*02b0*/  MOV R0, 0xff800000 ;  /* 0xff80000000007802 */ /* 0x000fe20000000f00 */
[----:B------:R-:W-:Y:S01]  /*02c0*/  CS2R R28, SRZ ;  /* 0x00000000001c7805 */ /* 0x000fe2000001ff00 */
[----:B0-----:R-:W-:Y:S01]  /*02d0*/  MOV R5, 0x3f800000 ;  /* 0x3f80000000057802 */ /* 0x001fe20000000f00 */
[----:B------:R-:W-:Y:S01]  /*02e0*/  CS2R R30, SRZ ;  /* 0x00000000001e7805 */ /* 0x000fe2000001ff00 */
[----:B------:R-:W-:Y:S01]  /*02f0*/  MOV R42, 0xff800000 ;  /* 0xff800000002a7802 */ /* 0x000fe20000000f00 */
[----:B------:R-:W-:Y:S01]  /*0300*/  CS2R R32, SRZ ;  /* 0x0000000000207805 */ /* 0x000fe2000001ff00 */
[----:B------:R-:W-:Y:S01]  /*0310*/  CS2R R34, SRZ ;  /* 0x0000000000227805 */ /* 0x000fe2000001ff00 */
[C---:B------:R-:W-:Y:S01]  /*0320*/  SHF.L.U32 R13, R65.reuse, 0x6, RZ ;  /* 0x00000006410d7819 */ /* 0x040fe200000006ff */
[C---:B------:R-:W-:Y:S01]  /*0330*/  IMAD.SHL.U32 R67, R65.reuse, 0x8, RZ ;  /* 0x0000000841437824 */ /* 0x040fe200078e00ff */
[----:B------:R-:W-:Y:S01]  /*0340*/  LOP3.LUT R68, R65, 0x10, RZ, 0xc0, !PT ;  /* 0x0000001041447812 */ /* 0x000fe200078ec0ff */
[----:B--2---:R0:W-:Y:S04]  /*0350*/  STS.U16 [R7], R2 ;  /* 0x0000000207007388 */ /* 0x0041e80000000400 */
[----:B---3--:R0:W-:Y:S04]  /*0360*/  STS.U16 [R7+0x200], R8 ;  /* 0x0002000807007388 */ /* 0x0081e80000000400 */
[----:B----4-:R0:W-:Y:S04]  /*0370*/  STS.U16 [R63+0x100], R4 ;  /* 0x000100043f007388 */ /* 0x0101e80000000400 */
[----:B-----5:R0:W-:Y:S01]  /*0380*/  STS.U16 [R63+0x300], R10 ;  /* 0x0003000a3f007388 */ /* 0x0201e20000000400 */
[----:B------:R-:W-:Y:S05]  /*0390*/  @!P0 BRA `(.L_x_0) ;  /* 0x00000fe000008947 */ /* 0x000fea0003800000 */
[----:B------:R-:W-:Y:S01]  /*03a0*/  IMAD R12, R12, c[0x0][0x1b4], RZ ;  /* 0x00006d000c0c7a24 */ /* 0x000fe200078e02ff */
[----:B------:R-:W-:Y:S01]  /*03b0*/  LOP3.LUT R3, R65, 0xf, RZ, 0xc0, !PT ;  /* 0x0000000f41037812 */ /* 0x000fe200078ec0ff */
[C---:B0-----:R-:W-:Y:S01]  /*03c0*/  IMAD R2, R69.reuse, c[0x0][0x1b0], RZ ;  /* 0x00006c0045027a24 */ /* 0x041fe200078e02ff */
[--C-:B------:R-:W-:Y:S01]  /*03d0*/  SHF.R.S32.HI R8, RZ, 0x2, R65.reuse ;  /* 0x00000002ff087819 */ /* 0x100fe20000011441 */
[----:B------:R-:W-:Y:S01]  /*03e0*/  IMAD R0, R69, c[0x0][0x1a0], RZ ;  /* 0x0000680045007a24 */ /* 0x000fe200078e02ff */
[----:B------:R-:W-:Y:S01]  /*03f0*/  SHF.L.U32 R5, R12, 0x1, RZ ;  /* 0x000000010c057819 */ /* 0x000fe200000006ff */
[----:B------:R-:W-:Y:S01]  /*0400*/  IMAD R3, R3, c[0x0][0x1a8], RZ ;  /* 0x00006a0003037a24 */ /* 0x000fe200078e02ff */
[----:B------:R-:W-:Y:S01]  /*0410*/  SHF.L.U32 R4, R2, 0x1, RZ ;  /* 0x0000000102047819 */ /* 0x000fe200000006ff */
[----:B------:R-:W-:Y:S01]  /*0420*/  IMAD.HI R9, R12, 0x2, RZ ;  /* 0x000000020c097827 */ /* 0x000fe200078e02ff */
[----:B------:R-:W-:Y:S01]  /*0430*/  SGXT R8, R8, 0x1 ;  /* 0x000000010808781a */ /* 0x000fe20000000200 */
[----:B------:R-:W-:Y:S01]  /*0440*/  CS2R R28, SRZ ;  /* 0x00000000001c7805 */ /* 0x000fe2000001ff00 */
[----:B------:R-:W-:Y:S01]  /*0450*/  IADD3 R40, P2, P3, R5, c[0x0][0x170], R4 ;  /* 0x00005c0005287a10 */ /* 0x000fe20007b5e004 */
[----:B------:R-:W-:Y:S01]  /*0460*/  IMAD.HI R4, R2, 0x2, RZ ;  /* 0x0000000202047827 */ /* 0x000fe200078e02ff */
[----:B------:R-:W-:Y:S01]  /*0470*/  SHF.L.U32 R5, R3, 0x1, RZ ;  /* 0x0000000103057819 */ /* 0x000fe200000006ff */
[----:B------:R-:W-:Y:S01]  /*0480*/  CS2R R30, SRZ ;  /* 0x00000000001e7805 */ /* 0x000fe2000001ff00 */
[----:B------:R-:W-:Y:S01]  /*0490*/  SHF.L.U32 R6, R65, 0x5, RZ ;  /* 0x0000000541067819 */ /* 0x000fe200000006ff */
[C---:B------:R-:W-:Y:S01]  /*04a0*/  IMAD.SHL.U32 R2, R0.reuse, 0x2, RZ ;  /* 0x0000000200027824 */ /* 0x040fe200078e00ff */
[----:B------:R-:W-:Y:S01]  /*04b0*/  IADD3.X R14, R9, c[0x0][0x174], R4, P2, P3 ;  /* 0x00005d00090e7a10 */ /* 0x000fe200017e6404 */
[----:B------:R-:W-:Y:S01]  /*04c0*/  IMAD.HI R0, R0, 0x2, RZ ;  /* 0x0000000200007827 */ /* 0x000fe200078e02ff */
[----:B------:R-:W-:Y:S01]  /*04d0*/  SHF.R.U32.HI R4, RZ, 0x4, R65 ;  /* 0x00000004ff047819 */ /* 0x000fe20000011641 */
[----:B------:R-:W-:Y:S01]  /*04e0*/  CS2R R32, SRZ ;  /* 0x0000000000207805 */ /* 0x000fe2000001ff00 */
[----:B------:R-:W-:Y:S01]  /*04f0*/  IADD3 R47, P0, P1, R5, c[0x0][0x168], R2 ;  /* 0x00005a00052f7a10 */ /* 0x000fe2000791e002 */
[----:B------:R-:W-:Y:S01]  /*0500*/  IMAD.HI R3, R3, 0x2, RZ ;  /* 0x0000000203037827 */ /* 0x000fe200078e02ff */
[----:B------:R-:W-:Y:S01]  /*0510*/  LOP3.LUT R11, R8, 0x90, RZ, 0xc0, !PT ;  /* 0x00000090080b7812 */ /* 0x000fe200078ec0ff */
[----:B------:R-:W-:Y:S01]  /*0520*/  CS2R R34, SRZ ;  /* 0x0000000000227805 */ /* 0x000fe2000001ff00 */
[----:B------:R-:W-:Y:S01]  /*0530*/  LOP3.LUT R12, R13, 0x1c0, RZ, 0xc0, !PT ;  /* 0x000001c00d0c7812 */ /* 0x000fe200078ec0ff */
[----:B------:R-:W-:Y:S01]  /*0540*/  IMAD.MOV.U32 R17, RZ, RZ, c[0x0][0x1a4] ;  /* 0x00006900ff117624 */ /* 0x000fe200078e00ff */
[----:B------:R-:W-:Y:S01]  /*0550*/  IADD3.X R15, R3, c[0x0][0x16c], R0, P0, P1 ;  /* 0x00005b00030f7a10 */ /* 0x000fe200007e2400 */
[----:B------:R-:W-:Y:S01]  /*0560*/  IMAD R3, R64, c[0x0][0x1b8], RZ ;  /* 0x00006e0040037a24 */ /* 0x000fe200078e02ff */
[----:B------:R-:W-:Y:S01]  /*0570*/  LOP3.LUT R0, R66, 0x10, RZ, 0xc0, !PT ;  /* 0x0000001042007812 */ /* 0x000fe200078ec0ff */
[----:B------:R-:W-:Y:S01]  /*0580*/  IMAD.MOV.U32 R48, RZ, RZ, -0x800000 ;  /* 0xff800000ff307424 */ /* 0x000fe200078e00ff */
[----:B------:R-:W-:-:S02]  /*0590*/  LOP3.LUT R11, R11, 0x60, R6, 0xf8, !PT ;  /* 0x000000600b0b7812 */ /* 0x000fc400078ef806 */
[----:B------:R-:W-:Y:S02]  /*05a0*/  LOP3.LUT R2, R0, 0x20, R65, 0xf8, !PT ;  /* 0x0000002000027812 */ /* 0x000fe400078ef841 */
[----:B------:R-:W-:Y:S02]  /*05b0*/  SGXT.U32 R0, R4, 0x3 ;  /* 0x000000030400781a */ /* 0x000fe40000000000 */
[----:B------:R-:W-:Y:S02]  /*05c0*/  MOV R6, c[0x0][0x1b8] ;  /* 0x00006e0000067a02 */ /* 0x000fe40000000f00 */
[----:B------:R-:W-:Y:S01]  /*05d0*/  SHF.L.U32 R9, R68, 0x5, RZ ;  /* 0x0000000544097819 */ /* 0x000fe200000006ff */
[----:B------:R-:W-:Y:S01]  /*05e0*/  IMAD R0, R0, c[0x0][0x1a4], RZ ;  /* 0x0000690000007a24 */ /* 0x000fe200078e02ff */
[----:B------:R-:W-:Y:S02]  /*05f0*/  LOP3.LUT R2, R2, 0x30, R67, 0x78, !PT ;  /* 0x0000003002027812 */ /* 0x000fe400078e7843 */
[----:B------:R-:W-:Y:S01]  /*0600*/  LEA R4, R6, R3, 0x2 ;  /* 0x0000000306047211 */ /* 0x000fe200078e10ff */
[----:B------:R-:W-:Y:S01]  /*0610*/  IMAD R13, R68, -0x10, R9 ;  /* 0xfffffff0440d7824 */ /* 0x000fe200078e0209 */
[----:B------:R-:W-:-:S02]  /*0620*/  IADD3 R61, R12, R9, R2 ;  /* 0x000000090c3d7210 */ /* 0x000fc40007ffe002 */
[----:B------:R-:W-:Y:S02]  /*0630*/  LEA R44, P0, R3, R40, 0x1 ;  /* 0x00000028032c7211 */ /* 0x000fe400078008ff */
[----:B------:R-:W-:Y:S02]  /*0640*/  LEA R5, R6, R4, 0x2 ;  /* 0x0000000406057211 */ /* 0x000fe400078e10ff */
[----:B------:R-:W-:Y:S02]  /*0650*/  LEA R2, R17, R0, 0x3 ;  /* 0x0000000011027211 */ /* 0x000fe400078e18ff */
[----:B------:R-:W-:Y:S02]  /*0660*/  LEA R8, P1, R4, R40, 0x1 ;  /* 0x0000002804087211 */ /* 0x000fe400078208ff */
[----:B------:R-:W-:Y:S02]  /*0670*/  LEA.HI.X.SX32 R45, R3, R14, 0x1, P0 ;  /* 0x0000000e032d7211 */ /* 0x000fe400000f0eff */
[----:B------:R-:W-:-:S02]  /*0680*/  LEA R6, R6, R5, 0x2 ;  /* 0x0000000506067211 */ /* 0x000fc400078e10ff */
[----:B------:R-:W-:Y:S02]  /*0690*/  LEA R3, R17, R2, 0x3 ;  /* 0x0000000211037211 */ /* 0x000fe400078e18ff */
[----:B------:R-:W-:Y:S02]  /*06a0*/  LEA R10, P2, R5, R40, 0x1 ;  /* 0x00000028050a7211 */ /* 0x000fe400078408ff */
[----:B------:R-:W-:Y:S02]  /*06b0*/  LEA.HI.X.SX32 R9, R4, R14, 0x1, P1 ;  /* 0x0000000e04097211 */ /* 0x000fe400008f0eff */
[----:B------:R-:W-:Y:S02]  /*06c0*/  LEA R40, P0, R6, R40, 0x1 ;  /* 0x0000002806287211 */ /* 0x000fe400078008ff */
[----:B------:R-:W-:Y:S02]  /*06d0*/  LEA R4, R17, R3, 0x3 ;  /* 0x0000000311047211 */ /* 0x000fe400078e18ff */
[----:B------:R-:W-:-:S02]  /*06e0*/  LOP3.LUT R58, R11, 0x10, R66, 0x78, !PT ;  /* 0x000000100b3a7812 */ /* 0x000fc400078e7842 */
[-C--:B------:R-:W-:Y:S02]  /*06f0*/  LEA.HI.X.SX32 R11, R5, R14.reuse, 0x1, P2 ;  /* 0x0000000e050b7211 */ /* 0x080fe400010f0eff */
[----:B------:R-:W-:Y:S01]  /*0700*/  LEA.HI.X.SX32 R41, R6, R14, 0x1, P0 ;  /* 0x0000000e06297211 */ /* 0x000fe200000f0eff */
[----:B------:R-:W-:Y:S01]  /*0710*/  IMAD.IADD R58, R58, 0x1, R13 ;  /* 0x000000013a3a7824 */ /* 0x000fe200078e020d */
[-C--:B------:R-:W-:Y:S02]  /*0720*/  LEA R52, P1, R2, R47.reuse, 0x1 ;  /* 0x0000002f02347211 */ /* 0x080fe400078208ff */
[-C--:B------:R-:W-:Y:S02]  /*0730*/  LEA R50, P2, R3, R47.reuse, 0x1 ;  /* 0x0000002f03327211 */ /* 0x080fe400078408ff */
[-C--:B------:R-:W-:Y:S02]  /*0740*/  LEA R46, P3, R4, R47.reuse, 0x1 ;  /* 0x0000002f042e7211 */ /* 0x080fe400078608ff */
[----:B------:R-:W-:-:S02]  /*0750*/  LEA R54, P0, R0, R47, 0x1 ;  /* 0x0000002f00367211 */ /* 0x000fc400078008ff */
[----:B------:R-:W-:Y:S02]  /*0760*/  LOP3.LUT R49, R12, 0x30, R67, 0xf8, !PT ;  /* 0x000000300c317812 */ /* 0x000fe400078ef843 */
[-C--:B------:R-:W-:Y:S02]  /*0770*/  LEA.HI.X.SX32 R53, R2, R15.reuse, 0x1, P1 ;  /* 0x0000000f02357211 */ /* 0x080fe400008f0eff */
[-C--:B------:R-:W-:Y:S02]  /*0780*/  LEA.HI.X.SX32 R51, R3, R15.reuse, 0x1, P2 ;  /* 0x0000000f03337211 */ /* 0x080fe400010f0eff */
[-C--:B------:R-:W-:Y:S01]  /*0790*/  LEA.HI.X.SX32 R47, R4, R15.reuse, 0x1, P3 ;  /* 0x0000000f042f7211 */ /* 0x080fe200018f0eff */
[----:B------:R-:W-:Y:S01]  /*07a0*/  CS2R R2, SRZ ;  /* 0x0000000000027805 */ /* 0x000fe2000001ff00 */
[----:B------:R-:W-:Y:S02]  /*07b0*/  LEA.HI.X.SX32 R55, R0, R15, 0x1, P0 ;  /* 0x0000000f00377211 */ /* 0x000fe400000f0eff */
[----:B------:R-:W-:-:S02]  /*07c0*/  MOV R6, 0x3f800000 ;  /* 0x3f80000000067802 */ /* 0x000fc40000000f00 */
[----:B------:R-:W-:Y:S02]  /*07d0*/  MOV R57, 0xff800000 ;  /* 0xff80000000397802 */ /* 0x000fe40000000f00 */
[----:B------:R-:W-:Y:S02]  /*07e0*/  MOV R4, RZ ;  /* 0x000000ff00047202 */ /* 0x000fe40000000f00 */
[----:B------:R-:W-:Y:S02]  /*07f0*/  MOV R5, 0x3f800000 ;  /* 0x3f80000000057802 */ /* 0x000fe40000000f00 */
[----:B------:R-:W-:Y:S02]  /*0800*/  LOP3.LUT R49, R49, 0x30, R66, 0x78, !PT ;  /* 0x0000003031317812 */ /* 0x000fe400078e7842 */
.L_x_1:
[----:B------:R-:W-:-:S04]  /*0810*/  IMAD.WIDE R12, R4, 0x2, R54 ;  /* 0x00000002040c7825 */ /* 0x000fc800078e0236 */
[C---:B------:R-:W-:Y:S01]  /*0820*/  IMAD.WIDE R14, R4.reuse, 0x2, R52 ;  /* 0x00000002040e7825 */ /* 0x040fe200078e0234 */
[----:B------:R0:W2:Y:S04]  /*0830*/  LDG.E.U16 R16, [R12.64] ;  /* 0x000000040c107981 */ /* 0x0000a8000c1e1500 */
[----:B------:R1:W3:Y:S01]  /*0840*/  LDG.E.U16 R18, [R14.64] ;  /* 0x000000040e127981 */ /* 0x0002e2000c1e1500 */
[----:B0-----:R-:W-:-:S04]  /*0850*/  IMAD.WIDE R12, R4, 0x2, R50 ;  /* 0x00000002040c7825 */ /* 0x001fc800078e0232 */
[----:B-1----:R-:W-:Y:S01]  /*0860*/  IMAD.WIDE R14, R4, 0x2, R46 ;  /* 0x00000002040e7825 */ /* 0x002fe200078e022e */
[----:B------:R0:W4:Y:S04]  /*0870*/  LDG.E.U16 R24, [R12.64] ;  /* 0x000000040c187981 */ /* 0x000128000c1e1500 */
[----:B------:R1:W5:Y:S04]  /*0880*/  LDG.E.U16 R26, [R14.64] ;  /* 0x000000040e1a7981 */ /* 0x000368000c1e1500 */
[----:B------:R-:W-:Y:S01]  /*0890*/  BAR.SYNC.DEFER_BLOCKING 0x0 ;  /* 0x0000000000007b1d */ /* 0x000fe20000010000 */
[----:B0-----:R-:W-:-:S04]  /*08a0*/  IMAD.WIDE R12, R3, 0x2, R44 ;  /* 0x00000002030c7825 */ /* 0x001fc800078e022c */
[C---:B-1----:R-:W-:Y:S01]  /*08b0*/  IMAD.WIDE R14, R3.reuse, 0x2, R10 ;  /* 0x00000002030e7825 */ /* 0x042fe200078e020a */
[----:B--2---:R-:W-:Y:S04]  /*08c0*/  STS.U16 [R7+0x400], R16 ;  /* 0x0004001007007388 */ /* 0x004fe80000000400 */
[----:B---3--:R-:W-:Y:S04]  /*08d0*/  STS.U16 [R7+0x500], R18 ;  /* 0x0005001207007388 */ /* 0x008fe80000000400 */
[----:B----4-:R-:W-:Y:S04]  /*08e0*/  STS.U16 [R7+0x600], R24 ;  /* 0x0006001807007388 */ /* 0x010fe80000000400 */
[----:B-----5:R-:W-:Y:S04]  /*08f0*/  STS.U16 [R7+0x700], R26 ;  /* 0x0007001a07007388 */ /* 0x020fe80000000400 */
[----:B------:R-:W-:Y:S06]  /*0900*/  BAR.SYNC.DEFER_BLOCKING 0x0 ;  /* 0x0000000000007b1d */ /* 0x000fec0000010000 */
[----:B------:R-:W2:Y:S04]  /*0910*/  LDG.E.U16 R14, [R14.64] ;  /* 0x000000040e0e7981 */ /* 0x000ea8000c1e1500 */
[----:B------:R0:W3:Y:S04]  /*0920*/  LDG.E.U16 R0, [R12.64] ;  /* 0x000000040c007981 */ /* 0x0000e8000c1e1500 */
[----:B------:R-:W-:Y:S04]  /*0930*/  LDSM.16.MT88.4 R16, [R61] ;  /* 0x000000003d10783b */ /* 0x000fe80000004200 */
[----:B------:R-:W1:Y:S01]  /*0940*/  LDSM.16.M88.4 R20, [R58+0x400] ;  /* 0x000400003a14783b */ /* 0x000e620000000200 */
[----:B0-----:R-:W-:-:S03]  /*0950*/  IMAD.WIDE R12, R3, 0x2, R8 ;  /* 0x00000002030c7825 */ /* 0x001fc600078e0208 */
[----:B------:R-:W0:Y:S04]  /*0960*/  LDSM.16.M88.4 R36, [R58+0x600] ;  /* 0x000600003a24783b */ /* 0x000e280000000200 */
[----:B------:R4:W5:Y:S02]  /*0970*/  LDG.E.U16 R43, [R12.64] ;  /* 0x000000040c2b7981 */ /* 0x000964000c1e1500 */
[----:B----4-:R-:W-:-:S05]  /*0980*/  IMAD.WIDE R12, R3, 0x2, R40 ;  /* 0x00000002030c7825 */ /* 0x010fca00078e0228 */
[----:B------:R0:W4:Y:S04]  /*0990*/  LDG.E.U16 R56, [R12.64] ;  /* 0x000000040c387981 */ /* 0x000128000c1e1500 */
[----:B------:R-:W-:Y:S01]  /*09a0*/  BAR.SYNC.DEFER_BLOCKING 0x0 ;  /* 0x0000000000007b1d */ /* 0x000fe20000010000 */
[C---:B-1----:R-:W-:Y:S08]  /*09b0*/  HMMA.16816.F32.BF16 R24, R16.reuse, R20, RZ ;  /* 0x000000141018723c */ /* 0x042ff000000418ff */
[C---:B------:R-:W-:Y:S01]  /*09c0*/  HMMA.16816.F32.BF16 R20, R16.reuse, R22, RZ ;  /* 0x000000161014723c */ /* 0x040fe200000418ff */
[----:B--2---:R0:W-:Y:S07]  /*09d0*/  STS.U16 [R7+0x600], R14 ;  /* 0x0006000e07007388 */ /* 0x0041ee0000000400 */
[----:B0-----:R-:W-:Y:S08]  /*09e0*/  HMMA.16816.F32.BF16 R12, R16, R36, RZ ;  /* 0x00000024100c723c */ /* 0x001ff000000418ff */
[----:B------:R-:W-:-:S02]  /*09f0*/  FMUL R36, R24, c[0x0][0x188] ;  /* 0x0000620018247a20 */ /* 0x000fc40000400000 */
[----:B------:R-:W-:Y:S01]  /*0a00*/  FMUL R37, R25, c[0x0][0x188] ;  /* 0x0000620019257a20 */ /* 0x000fe20000400000 */
[----:B------:R-:W-:Y:S04]  /*0a10*/  HMMA.16816.F32.BF16 R16, R16, R38, RZ ;  /* 0x000000261010723c */ /* 0x000fe800000418ff */
[----:B------:R-:W-:Y:S01]  /*0a20*/  FMNMX R37, R36, R37, !PT ;  /* 0x0000002524257209 */ /* 0x000fe20007800000 */
[----:B------:R-:W-:Y:S01]  /*0a30*/  FMUL R36, R20, c[0x0][0x188] ;  /* 0x0000620014247a20 */ /* 0x000fe20000400000 */
[----:B---3--:R0:W-:Y:S04]  /*0a40*/  STS.U16 [R7+0x400], R0 ;  /* 0x0004000007007388 */ /* 0x0081e80000000400 */
[----:B------:R-:W-:Y:S01]  /*0a50*/  FMNMX R37, R36, R37, !PT ;  /* 0x0000002524257209 */ /* 0x000fe20007800000 */
[----:B------:R-:W-:-:S02]  /*0a60*/  FMUL R36, R21, c[0x0][0x188] ;  /* 0x0000620015247a20 */ /* 0x000fc40000400000 */
[----:B0-----:R-:W-:-:S03]  /*0a70*/  FMUL R0, R12, c[0x0][0x188] ;  /* 0x000062000c007a20 */ /* 0x001fc60000400000 */
[----:B------:R-:W-:-:S04]  /*0a80*/  FMNMX R37, R36, R37, !PT ;  /* 0x0000002524257209 */ /* 0x000fc80007800000 */
[----:B------:R-:W-:Y:S01]  /*0a90*/  FMNMX R37, R0, R37, !PT ;  /* 0x0000002500257209 */ /* 0x000fe20007800000 */
[----:B------:R-:W-:-:S05]  /*0aa0*/  FMUL R0, R13, c[0x0][0x188] ;  /* 0x000062000d007a20 */ /* 0x000fca0000400000 */
[----:B------:R-:W-:Y:S01]  /*0ab0*/  FMNMX R37, R0, R37, !PT ;  /* 0x0000002500257209 */ /* 0x000fe20007800000 */
[----:B------:R-:W-:-:S05]  /*0ac0*/  FMUL R0, R16, c[0x0][0x188] ;  /* 0x0000620010007a20 */ /* 0x000fca0000400000 */
[----:B------:R-:W-:Y:S01]  /*0ad0*/  FMNMX R37, R0, R37, !PT ;  /* 0x0000002500257209 */ /* 0x000fe20007800000 */
[----:B------:R-:W-:-:S05]  /*0ae0*/  FMUL R0, R17, c[0x0][0x188] ;  /* 0x0000620011007a20 */ /* 0x000fca0000400000 */
[----:B------:R-:W-:-:S05]  /*0af0*/  FMNMX R38, R0, R37, !PT ;  /* 0x0000002500267209 */ /* 0x000fca0007800000 */
[----:B------:R-:W0:Y:S01]  /*0b00*/  SHFL.BFLY PT, R37, R38, 0x2, 0x1f ;  /* 0x0c401f0026257f89 */ /* 0x000e2200000e0000 */
[----:B------:R-:W-:Y:S01]  /*0b10*/  FMUL R36, R26, c[0x0][0x188] ;  /* 0x000062001a247a20 */ /* 0x000fe20000400000 */
[----:B0-----:R-:W-:Y:S01]  /*0b20*/  FMNMX R39, R38, R37, !PT ;  /* 0x0000002526277209 */ /* 0x001fe20007800000 */
[----:B------:R-:W-:-:S05]  /*0b30*/  FMUL R37, R27, c[0x0][0x188] ;  /* 0x000062001b257a20 */ /* 0x000fca0000400000 */
[----:B------:R-:W-:Y:S01]  /*0b40*/  FMNMX R37, R36, R37, !PT ;  /* 0x0000002524257209 */ /* 0x000fe20007800000 */
        /* <DEDUP_REMOVED lines=11> */
[----:B------:R-:W-:-:S05]  /*0c00*/  FMNMX R36, R36, R37, !PT ;  /* 0x0000002524247209 */ /* 0x000fca0007800000 */
[----:B------:R-:W0:Y:S04]  /*0c10*/  SHFL.BFLY PT, R37, R36, 0x2, 0x1f ;  /* 0x0c401f0024257f89 */ /* 0x000e2800000e0000 */
[----:B------:R-:W1:Y:S01]  /*0c20*/  SHFL.BFLY PT, R0, R39, 0x1, 0x1f ;  /* 0x0c201f0027007f89 */ /* 0x000e6200000e0000 */
[----:B0-----:R-:W-:-:S05]  /*0c30*/  FMNMX R38, R36, R37, !PT ;  /* 0x0000002524267209 */ /* 0x001fca0007800000 */
[----:B------:R-:W0:Y:S01]  /*0c40*/  SHFL.BFLY PT, R37, R38, 0x1, 0x1f ;  /* 0x0c201f0026257f89 */ /* 0x000e2200000e0000 */
[----:B-1----:R-:W-:-:S04]  /*0c50*/  FMNMX R0, R39, R0, !PT ;  /* 0x0000000027007209 */ /* 0x002fc80007800000 */
[----:B------:R-:W-:-:S05]  /*0c60*/  FMNMX R0, R0, R57, !PT ;  /* 0x0000003900007209 */ /* 0x000fca0007800000 */
[--C-:B------:R-:W-:Y:S02]  /*0c70*/  FFMA R24, R24, c[0x0][0x188], -R0.reuse ;  /* 0x0000620018187a23 */ /* 0x100fe40000000800 */
[----:B------:R-:W-:Y:S02]  /*0c80*/  FFMA R25, R25, c[0x0][0x188], -R0 ;  /* 0x0000620019197a23 */ /* 0x000fe40000000800 */
[----:B------:R-:W-:Y:S01]  /*0c90*/  FMUL R24, R24, 1.4426950216293334961 ;  /* 0x3fb8aa3b18187820 */ /* 0x000fe20000400000 */
[----:B0-----:R-:W-:-:S04]  /*0ca0*/  FMNMX R37, R38, R37, !PT ;  /* 0x0000002526257209 */ /* 0x001fc80007800000 */
[----:B------:R-:W-:Y:S01]  /*0cb0*/  FMNMX R42, R37, R48, !PT ;  /* 0x00000030252a7209 */ /* 0x000fe20007800000 */
[----:B------:R-:W-:Y:S01]  /*0cc0*/  FMUL R37, R25, 1.4426950216293334961 ;  /* 0x3fb8aa3b19257820 */ /* 0x000fe20000400000 */
[----:B------:R-:W-:Y:S03]  /*0cd0*/  MUFU.EX2 R24, R24 ;  /* 0x0000001800187308 */ /* 0x000fe60000000800 */
[--C-:B------:R-:W-:Y:S02]  /*0ce0*/  FFMA R26, R26, c[0x0][0x188], -R42.reuse ;  /* 0x000062001a1a7a23 */ /* 0x100fe4000000082a */
[----:B------:R-:W-:-:S03]  /*0cf0*/  FFMA R27, R27, c[0x0][0x188], -R42 ;  /* 0x000062001b1b7a23 */ /* 0x000fc6000000082a */
[----:B------:R-:W0:Y:S01]  /*0d00*/  MUFU.EX2 R37, R37 ;  /* 0x0000002500257308 */ /* 0x000e220000000800 */
[--C-:B------:R-:W-:Y:S02]  /*0d10*/  FFMA R21, R21, c[0x0][0x188], -R0.reuse ;  /* 0x0000620015157a23 */ /* 0x100fe40000000800 */
[----:B------:R-:W-:Y:S02]  /*0d20*/  FMUL R25, R26, 1.4426950216293334961 ;  /* 0x3fb8aa3b1a197820 */ /* 0x000fe40000400000 */
[----:B------:R-:W-:Y:S02]  /*0d30*/  FFMA R20, R20, c[0x0][0x188], -R0 ;  /* 0x0000620014147a23 */ /* 0x000fe40000000800 */
[----:B------:R-:W-:Y:S02]  /*0d40*/  FMUL R26, R27, 1.4426950216293334961 ;  /* 0x3fb8aa3b1b1a7820 */ /* 0x000fe40000400000 */
[----:B------:R-:W-:Y:S01]  /*0d50*/  FFMA R23, R23, c[0x0][0x188], -R42 ;  /* 0x0000620017177a23 */ /* 0x000fe2000000082a */
[----:B-----5:R-:W-:Y:S01]  /*0d60*/  STS.U16 [R63+0x500], R43 ;  /* 0x0005002b3f007388 */ /* 0x020fe20000000400 */
[----:B------:R-:W-:-:S02]  /*0d70*/  FMUL R60, R21, 1.4426950216293334961 ;  /* 0x3fb8aa3b153c7820 */ /* 0x000fc40000400000 */
[----:B------:R-:W-:Y:S01]  /*0d80*/  FFMA R22, R22, c[0x0][0x188], -R42 ;  /* 0x0000620016167a23 */ /* 0x000fe2000000082a */
[----:B----4-:R0:W-:Y:S01]  /*0d90*/  STS.U16 [R63+0x700], R56 ;  /* 0x000700383f007388 */ /* 0x0101e20000000400 */
[----:B------:R-:W-:Y:S02]  /*0da0*/  FADD R21, -R0, R57 ;  /* 0x0000003900157221 */ /* 0x000fe40000000100 */
[----:B------:R-:W-:Y:S02]  /*0db0*/  FADD R38, -R42, R48 ;  /* 0x000000302a267221 */ /* 0x000fe40000000100 */
[----:B------:R-:W-:Y:S02]  /*0dc0*/  FMUL R20, R20, 1.4426950216293334961 ;  /* 0x3fb8aa3b14147820 */ /* 0x000fe40000400000 */
[----:B------:R-:W-:Y:S01]  /*0dd0*/  FMUL R59, R23, 1.4426950216293334961 ;  /* 0x3fb8aa3b173b7820 */ /* 0x000fe20000400000 */
[----:B------:R-:W-:Y:S01]  /*0de0*/  MUFU.EX2 R25, R25 ;  /* 0x0000001900197308 */ /* 0x000fe20000000800 */
[----:B------:R-:W-:-:S02]  /*0df0*/  FMUL R22, R22, 1.4426950216293334961 ;  /* 0x3fb8aa3b16167820 */ /* 0x000fc40000400000 */
[----:B------:R-:W-:Y:S02]  /*0e00*/  FMUL R39, R21, 1.4426950216293334961 ;  /* 0x3fb8aa3b15277820 */ /* 0x000fe40000400000 */
[----:B------:R-:W-:-:S03]  /*0e10*/  FMUL R38, R38, 1.4426950216293334961 ;  /* 0x3fb8aa3b26267820 */ /* 0x000fc60000400000 */
[----:B------:R-:W1:Y:S01]  /*0e20*/  MUFU.EX2 R26, R26 ;  /* 0x0000001a001a7308 */ /* 0x000e620000000800 */
[----:B0-----:R-:W-:-:S07]  /*0e30*/  FADD R56, R24, R37 ;  /* 0x0000002518387221 */ /* 0x001fce0000000000 */
[----:B------:R0:W-:Y:S08]  /*0e40*/  MUFU.EX2 R36, R20 ;  /* 0x0000001400247308 */ /* 0x0001f00000000800 */
[----:B------:R-:W2:Y:S01]  /*0e50*/  MUFU.EX2 R60, R60 ;  /* 0x0000003c003c7308 */ /* 0x000ea20000000800 */
[----:B0-----:R-:W-:-:S07]  /*0e60*/  F2FP.BF16.PACK_AB R20, R37, R24 ;  /* 0x000000182514723e */ /* 0x001fce00000010ff */
[----:B------:R2:W-:Y:S08]  /*0e70*/  MUFU.EX2 R37, R22 ;  /* 0x0000001600257308 */ /* 0x0005f00000000800 */
[----:B------:R-:W0:Y:S08]  /*0e80*/  MUFU.EX2 R59, R59 ;  /* 0x0000003b003b7308 */ /* 0x000e300000000800 */
[----:B------:R-:W3:Y:S08]  /*0e90*/  MUFU.EX2 R43, R39 ;  /* 0x00000027002b7308 */ /* 0x000ef00000000800 */
[----:B------:R-:W4:Y:S01]  /*0ea0*/  MUFU.EX2 R48, R38 ;  /* 0x0000002600307308 */ /* 0x000f220000000800 */
[----:B-1----:R-:W-:Y:S01]  /*0eb0*/  FADD R57, R25, R26 ;  /* 0x0000001a19397221 */ /* 0x002fe20000000000 */
[----:B--2---:R-:W-:Y:S01]  /*0ec0*/  F2FP.BF16.PACK_AB R22, R60, R36 ;  /* 0x000000243c16723e */ /* 0x004fe200000010ff */
[----:B------:R-:W-:Y:S01]  /*0ed0*/  FADD R56, R36, R56 ;  /* 0x0000003824387221 */ /* 0x000fe20000000000 */
[----:B0-----:R-:W-:Y:S01]  /*0ee0*/  F2FP.BF16.PACK_AB R23, R59, R37 ;  /* 0x000000253b17723e */ /* 0x001fe200000010ff */
[----:B------:R-:W-:Y:S01]  /*0ef0*/  FADD R57, R37, R57 ;  /* 0x0000003925397221 */ /* 0x000fe20000000000 */
[----:B------:R-:W-:Y:S01]  /*0f00*/  F2FP.BF16.PACK_AB R21, R26, R25 ;  /* 0x000000191a15723e */ /* 0x000fe200000010ff */
[----:B------:R-:W-:Y:S01]  /*0f10*/  BAR.SYNC.DEFER_BLOCKING 0x0 ;  /* 0x0000000000007b1d */ /* 0x000fe20000010000 */
[----:B---3--:R-:W-:-:S02]  /*0f20*/  FMUL R36, R43, R32 ;  /* 0x000000202b247220 */ /* 0x008fc40000400000 */
[C---:B------:R-:W-:Y:S02]  /*0f30*/  FMUL R37, R43.reuse, R33 ;  /* 0x000000212b257220 */ /* 0x040fe40000400000 */
[C---:B----4-:R-:W-:Y:S02]  /*0f40*/  FMUL R38, R48.reuse, R34 ;  /* 0x0000002230267220 */ /* 0x050fe40000400000 */
[----:B------:R-:W-:Y:S01]  /*0f50*/  FMUL R39, R48, R35 ;  /* 0x0000002330277220 */ /* 0x000fe20000400000 */
[----:B------:R-:W0:Y:S04]  /*0f60*/  LDSM.16.M88.4 R24, [R49+0x400] ;  /* 0x000400003118783b */ /* 0x000e280000000200 */
[----:B------:R-:W1:Y:S01]  /*0f70*/  LDSM.16.M88.4 R32, [R49+0x600] ;  /* 0x000600003120783b */ /* 0x000e620000000200 */
[----:B------:R-:W-:-:S02]  /*0f80*/  FMUL R28, R43, R28 ;  /* 0x0000001c2b1c7220 */ /* 0x000fc40000400000 */
[----:B------:R-:W-:Y:S02]  /*0f90*/  FMUL R29, R43, R29 ;  /* 0x0000001d2b1d7220 */ /* 0x000fe40000400000 */
[C---:B------:R-:W-:Y:S02]  /*0fa0*/  FMUL R30, R48.reuse, R30 ;  /* 0x0000001e301e7220 */ /* 0x040fe40000400000 */
[----:B------:R-:W-:Y:S02]  /*0fb0*/  FMUL R31, R48, R31 ;  /* 0x0000001f301f7220 */ /* 0x000fe40000400000 */
[--C-:B------:R-:W-:Y:S02]  /*0fc0*/  FFMA R13, R13, c[0x0][0x188], -R0.reuse ;  /* 0x000062000d0d7a23 */ /* 0x100fe40000000800 */
[--C-:B------:R-:W-:Y:S02]  /*0fd0*/  FFMA R16, R16, c[0x0][0x188], -R0.reuse ;  /* 0x0000620010107a23 */ /* 0x100fe40000000800 */
[----:B------:R-:W-:-:S02]  /*0fe0*/  FFMA R17, R17, c[0x0][0x188], -R0 ;  /* 0x0000620011117a23 */ /* 0x000fc40000000800 */
[----:B------:R-:W-:-:S04]  /*0ff0*/  FFMA R12, R12, c[0x0][0x188], -R0 ;  /* 0x000062000c0c7a23 */ /* 0x000fc80000000800 */
[----:B------:R-:W-:Y:S02]  /*1000*/  FMUL R12, R12, 1.4426950216293334961 ;  /* 0x3fb8aa3b0c0c7820 */ /* 0x000fe40000400000 */
[----:B------:R-:W-:Y:S01]  /*1010*/  FFMA R18, R18, c[0x0][0x188], -R42 ;  /* 0x0000620012127a23 */ /* 0x000fe2000000082a */
[C---:B0-----:R-:W-:Y:S08]  /*1020*/  HMMA.16816.F32.BF16 R28, R20.reuse, R24, R28 ;  /* 0x00000018141c723c */ /* 0x041ff0000004181c */
[----:B-1----:R-:W-:Y:S07]  /*1030*/  HMMA.16816.F32.BF16 R36, R20, R32, R36 ;  /* 0x000000201424723c */ /* 0x002fee0000041824 */
[----:B------:R-:W-:-:S02]  /*1040*/  FMUL R21, R13, 1.4426950216293334961 ;  /* 0x3fb8aa3b0d157820 */ /* 0x000fc40000400000 */
[----:B------:R-:W-:Y:S02]  /*1050*/  FMUL R13, R16, 1.4426950216293334961 ;  /* 0x3fb8aa3b100d7820 */ /* 0x000fe40000400000 */
[--C-:B------:R-:W-:Y:S02]  /*1060*/  FFMA R16, R14, c[0x0][0x188], -R42.reuse ;  /* 0x000062000e107a23 */ /* 0x100fe4000000082a */
[----:B------:R-:W-:Y:S02]  /*1070*/  FMUL R23, R17, 1.4426950216293334961 ;  /* 0x3fb8aa3b11177820 */ /* 0x000fe40000400000 */
[----:B------:R-:W-:Y:S02]  /*1080*/  FMUL R17, R16, 1.4426950216293334961 ;  /* 0x3fb8aa3b10117820 */ /* 0x000fe40000400000 */
[----:B------:R-:W-:Y:S01]  /*1090*/  FFMA R16, R15, c[0x0][0x188], -R42 ;  /* 0x000062000f107a23 */ /* 0x000fe2000000082a */
[----:B------:R-:W-:Y:S03]  /*10a0*/  MUFU.EX2 R12, R12 ;  /* 0x0000000c000c7308 */ /* 0x000fe60000000800 */
[----:B------:R-:W-:-:S05]  /*10b0*/  FMUL R16, R16, 1.4426950216293334961 ;  /* 0x3fb8aa3b10107820 */ /* 0x000fca0000400000 */
[----:B------:R-:W0:Y:S01]  /*10c0*/  MUFU.EX2 R15, R17 ;  /* 0x00000011000f7308 */ /* 0x000e220000000800 */
[----:B------:R-:W-:Y:S02]  /*10d0*/  FMUL R18, R18, 1.4426950216293334961 ;  /* 0x3fb8aa3b12127820 */ /* 0x000fe40000400000 */
[----:B------:R-:W-:-:S05]  /*10e0*/  FFMA R19, R19, c[0x0][0x188], -R42 ;  /* 0x0000620013137a23 */ /* 0x000fca000000082a */
[----:B------:R-:W1:Y:S01]  /*10f0*/  MUFU.EX2 R20, R16 ;  /* 0x0000001000147308 */ /* 0x000e620000000800 */
[----:B------:R-:W-:-:S07]  /*1100*/  FMUL R19, R19, 1.4426950216293334961 ;  /* 0x3fb8aa3b13137820 */ /* 0x000fce0000400000 */
[----:B------:R-:W2:Y:S01]  /*1110*/  MUFU.EX2 R21, R21 ;  /* 0x0000001500157308 */ /* 0x000ea20000000800 */
[----:B------:R-:W-:Y:S02]  /*1120*/  FADD R24, R59, R57 ;  /* 0x000000393b187221 */ /* 0x000fe40000000000 */
[----:B------:R-:W-:-:S05]  /*1130*/  FADD R25, R60, R56 ;  /* 0x000000383c197221 */ /* 0x000fca0000000000 */
[----:B------:R-:W3:Y:S01]  /*1140*/  MUFU.EX2 R22, R18 ;  /* 0x0000001200167308 */ /* 0x000ee20000000800 */
[----:B0-----:R-:W-:-:S07]  /*1150*/  FADD R17, R15, R24 ;  /* 0x000000180f117221 */ /* 0x001fce0000000000 */
[----:B------:R-:W0:Y:S01]  /*1160*/  MUFU.EX2 R13, R13 ;  /* 0x0000000d000d7308 */ /* 0x000e220000000800 */
[----:B------:R-:W-:-:S07]  /*1170*/  FADD R32, R12, R25 ;  /* 0x000000190c207221 */ /* 0x000fce0000000000 */
[----:B------:R-:W4:Y:S08]  /*1180*/  MUFU.EX2 R14, R23 ;  /* 0x00000017000e7308 */ /* 0x000f300000000800 */
[----:B------:R-:W5:Y:S01]  /*1190*/  MUFU.EX2 R23, R19 ;  /* 0x0000001300177308 */ /* 0x000f620000000800 */
[----:B-1----:R-:W-:Y:S02]  /*11a0*/  FADD R17, R20, R17 ;  /* 0x0000001114117221 */ /* 0x002fe40000000000 */
[----:B--2---:R-:W-:-:S02]  /*11b0*/  FADD R32, R21, R32 ;  /* 0x0000002015207221 */ /* 0x004fc40000000000 */
[----:B---3--:R-:W-:Y:S02]  /*11c0*/  FADD R16, R22, R17 ;  /* 0x0000001116107221 */ /* 0x008fe40000000000 */
[----:B0-----:R-:W-:-:S04]  /*11d0*/  FADD R25, R13, R32 ;  /* 0x000000200d197221 */ /* 0x001fc80000000000 */
[----:B----4-:R-:W-:Y:S02]  /*11e0*/  FADD R25, R14, R25 ;  /* 0x000000190e197221 */ /* 0x010fe40000000000 */
[----:B-----5:R-:W-:-:S03]  /*11f0*/  FADD R24, R23, R16 ;  /* 0x0000001017187221 */ /* 0x020fc60000000000 */
[----:B------:R-:W0:Y:S04]  /*1200*/  SHFL.BFLY PT, R16, R25, 0x2, 0x1f ;  /* 0x0c401f0019107f89 */ /* 0x000e2800000e0000 */
[----:B------:R-:W1:Y:S01]  /*1210*/  SHFL.BFLY PT, R17, R24, 0x2, 0x1f ;  /* 0x0c401f0018117f89 */ /* 0x000e6200000e0000 */
[----:B------:R-:W-:Y:S01]  /*1220*/  IADD3 R2, R2, 0x20, RZ ;  /* 0x0000002002027810 */ /* 0x000fe20007ffe0ff */
[----:B0-----:R-:W-:Y:S02]  /*1230*/  FADD R16, R25, R16 ;  /* 0x0000001019107221 */ /* 0x001fe40000000000 */
[----:B-1----:R-:W-:-:S03]  /*1240*/  FADD R17, R24, R17 ;  /* 0x0000001118117221 */ /* 0x002fc60000000000 */
[----:B------:R-:W0:Y:S04]  /*1250*/  SHFL.BFLY PT, R19, R16, 0x1, 0x1f ;  /* 0x0c201f0010137f89 */ /* 0x000e2800000e0000 */
[----:B------:R-:W1:Y:S01]  /*1260*/  SHFL.BFLY PT, R18, R17, 0x1, 0x1f ;  /* 0x0c201f0011127f89 */ /* 0x000e6200000e0000 */
[----:B------:R-:W-:Y:S02]  /*1270*/  F2FP.BF16.PACK_AB R14, R14, R13 ;  /* 0x0000000d0e0e723e */ /* 0x000fe400000010ff */
[----:B------:R-:W-:Y:S02]  /*1280*/  ISETP.GE.AND P0, PT, R2, c[0x0][0x1d0], PT ;  /* 0x0000740002007a0c */ /* 0x000fe40003f06270 */
[----:B------:R-:W-:Y:S02]  /*1290*/  F2FP.BF16.PACK_AB R13, R20, R15 ;  /* 0x0000000f140d723e */ /* 0x000fe400000010ff */
[----:B------:R-:W-:-:S02]  /*12a0*/  F2FP.BF16.PACK_AB R12, R21, R12 ;  /* 0x0000000c150c723e */ /* 0x000fc400000010ff */
[----:B------:R-:W-:-:S07]  /*12b0*/  F2FP.BF16.PACK_AB R15, R23, R22 ;  /* 0x00000016170f723e */ /* 0x000fce00000010ff */
[----:B------:R-:W-:Y:S01]  /*12c0*/  HMMA.16816.F32.BF16 R28, R12, R26, R28 ;  /* 0x0000001a0c1c723c */ /* 0x000fe2000004181c */
[----:B0-----:R-:W-:-:S07]  /*12d0*/  FADD R19, R16, R19 ;  /* 0x0000001310137221 */ /* 0x001fce0000000000 */
[----:B------:R-:W-:Y:S01]  /*12e0*/  HMMA.16816.F32.BF16 R32, R12, R34, R36 ;  /* 0x000000220c20723c */ /* 0x000fe20000041824 */
[----:B-1----:R-:W-:Y:S01]  /*12f0*/  FADD R18, R17, R18 ;  /* 0x0000001211127221 */ /* 0x002fe20000000000 */
[----:B------:R-:W-:-:S05]  /*1300*/  MOV R57, R0 ;  /* 0x0000000000397202 */ /* 0x000fca0000000f00 */
[----:B------:R-:W-:Y:S01]  /*1310*/  MOV R12, 0x20 ;  /* 0x00000020000c7802 */ /* 0x000fe20000000f00 */
[----:B------:R-:W-:Y:S01]  /*1320*/  FFMA R5, R48, R5, R18 ;  /* 0x0000000530057223 */ /* 0x000fe20000000012 */
[----:B------:R-:W-:Y:S01]  /*1330*/  MOV R48, R42 ;  /* 0x0000002a00307202 */ /* 0x000fe20000000f00 */
[----:B------:R-:W-:Y:S02]  /*1340*/  FFMA R6, R43, R6, R19 ;  /* 0x000000062b067223 */ /* 0x000fe40000000013 */
[C---:B------:R-:W-:Y:S02]  /*1350*/  IMAD R3, R12.reuse, c[0x0][0x1b4], R3 ;  /* 0x00006d000c037a24 */ /* 0x040fe400078e0203 */
[----:B------:R-:W-:Y:S01]  /*1360*/  IMAD R4, R12, c[0x0][0x1a4], R4 ;  /* 0x000069000c047a24 */ /* 0x000fe200078e0204 */
[----:B------:R-:W-:Y:S05]  /*1370*/  @!P0 BRA `(.L_x_1) ;  /* 0xfffff49000008947 */ /* 0x000fea000383ffff */
.L_x_0:
[----:B------:R-:W-:Y:S01]  /*1380*/  IMAD R3, R69, c[0x0][0x1c0], RZ ;  /* 0x0000700045037a24 */ /* 0x000fe200078e02ff */
[----:B0-----:R-:W-:Y:S01]  /*1390*/  SHF.R.S32.HI R10, RZ, 0x4, R65 ;  /* 0x00000004ff0a7819 */ /* 0x001fe20000011441 */
[----:B------:R-:W-:Y:S01]  /*13a0*/  IMAD R4, R62, c[0x0][0x1c4], RZ ;  /* 0x000071003e047a24 */ /* 0x000fe200078e02ff */
[----:B------:R-:W-:Y:S01]  /*13b0*/  LOP3.LUT R8, R65, 0x8, RZ, 0xc0, !PT ;  /* 0x0000000841087812 */ /* 0x000fe200078ec0ff */
[C---:B------:R-:W-:Y:S01]  /*13c0*/  IMAD.SHL.U32 R2, R3.reuse, 0x2, RZ ;  /* 0x0000000203027824 */ /* 0x040fe200078e00ff */
[----:B------:R-:W-:Y:S01]  /*13d0*/  MOV R9, R6 ;  /* 0x0000000600097202 */ /* 0x000fe20000000f00 */
[----:B------:R-:W-:Y:S01]  /*13e0*/  IMAD.HI R3, R3, 0x2, RZ ;  /* 0x0000000203037827 */ /* 0x000fe200078e02ff */
[----:B------:R-:W-:Y:S01]  /*13f0*/  SHF.L.U32 R7, R4, 0x1, RZ ;  /* 0x0000000104077819 */ /* 0x000fe200000006ff */
[----:B------:R-:W-:Y:S01]  /*1400*/  BAR.SYNC.DEFER_BLOCKING 0x0 ;  /* 0x0000000000007b1d */ /* 0x000fe20000010000 */
[----:B------:R-:W-:Y:S01]  /*1410*/  SGXT R6, R10, 0x1 ;  /* 0x000000010a06781a */ /* 0x000fe20000000200 */
[----:B------:R-:W-:Y:S01]  /*1420*/  IMAD.HI R4, R4, 0x2, RZ ;  /* 0x0000000204047827 */ /* 0x000fe200078e02ff */
[----:B------:R-:W-:-:S02]  /*1430*/  IADD3 R2, P0, P1, R7, c[0x0][0x178], R2 ;  /* 0x00005e0007027a10 */ /* 0x000fc4000791e002 */
[----:B------:R-:W-:Y:S01]  /*1440*/  SHF.R.U32.HI R7, RZ, 0x1, R8 ;  /* 0x00000001ff077819 */ /* 0x000fe20000011608 */
[----:B------:R-:W-:Y:S01]  /*1450*/  IMAD.MOV.U32 R12, RZ, RZ, R5 ;  /* 0x000000ffff0c7224 */ /* 0x000fe200078e0005 */
[----:B------:R-:W-:Y:S01]  /*1460*/  LOP3.LUT R11, R65, 0x20, RZ, 0xc0, !PT ;  /* 0x00000020410b7812 */ /* 0x000fe200078ec0ff */
[----:B------:R-:W-:Y:S01]  /*1470*/  IMAD R64, R64, c[0x0][0x1c8], RZ ;  /* 0x0000720040407a24 */ /* 0x000fe200078e02ff */
[----:B------:R-:W-:Y:S02]  /*1480*/  FSETP.GT.AND P2, PT, |R9|, 8.50705917302346158658e+37, PT ;  /* 0x7e8000000900780b */ /* 0x000fe40003f44200 */
[----:B------:R-:W-:Y:S02]  /*1490*/  LOP3.LUT R6, R6, 0x204, RZ, 0xc0, !PT ;  /* 0x0000020406067812 */ /* 0x000fe400078ec0ff */
[----:B------:R-:W-:Y:S02]  /*14a0*/  LEA R68, R68, R7, 0x2 ;  /* 0x0000000744447211 */ /* 0x000fe400078e10ff */
[----:B------:R-:W-:-:S02]  /*14b0*/  SHF.R.S32.HI R7, RZ, 0x3, R65 ;  /* 0x00000003ff077819 */ /* 0x000fc40000011441 */
[----:B------:R-:W-:Y:S02]  /*14c0*/  FSETP.GEU.AND P6, PT, |R9|, 1.175494350822287508e-38, PT ;  /* 0x008000000900780b */ /* 0x000fe40003fce200 */
[----:B------:R-:W-:Y:S02]  /*14d0*/  LEA R8, R11, R6, 0x2 ;  /* 0x000000060b087211 */ /* 0x000fe400078e10ff */
[----:B------:R-:W-:Y:S01]  /*14e0*/  IADD3.X R3, R4, c[0x0][0x17c], R3, P0, P1 ;  /* 0x00005f0004037a10 */ /* 0x000fe200007e2403 */
[----:B------:R-:W0:Y:S01]  /*14f0*/  S2R R11, SR_TID.X ;  /* 0x00000000000b7919 */ /* 0x000e220000002100 */
[----:B------:R-:W-:Y:S01]  /*1500*/  SGXT R6, R7, 0x1 ;  /* 0x000000010706781a */ /* 0x000fe20000000200 */
[C---:B------:R-:W-:Y:S01]  /*1510*/  FMUL R4, R9.reuse, 8388608 ;  /* 0x4b00000009047820 */ /* 0x040fe20000400000 */
[----:B------:R-:W-:Y:S01]  /*1520*/  FSETP.GEU.AND P4, PT, R9, 1.175494350822287508e-38, PT ;  /* 0x008000000900780b */ /* 0x000fe20003f8e000 */
[----:B------:R-:W-:Y:S01]  /*1530*/  @P2 FMUL R33, R33, 0.25 ;  /* 0x3e80000021212820 */ /* 0x000fe20000400000 */
[----:B------:R-:W-:Y:S01]  /*1540*/  LOP3.LUT R6, R6, 0x140, RZ, 0xc0, !PT ;  /* 0x0000014006067812 */ /* 0x000fe200078ec0ff */
[----:B------:R-:W-:Y:S01]  /*1550*/  @P2 FMUL R32, R32, 0.25 ;  /* 0x3e80000020202820 */ /* 0x000fe20000400000 */
[----:B------:R-:W-:Y:S01]  /*1560*/  FSEL R4, R4, R9, !P4 ;  /* 0x0000000904047208 */ /* 0x000fe20006000000 */
[----:B------:R-:W-:Y:S01]  /*1570*/  @P2 FMUL R9, R9, 0.25 ;  /* 0x3e80000009092820 */ /* 0x000fe20000400000 */
[----:B------:R-:W-:Y:S01]  /*1580*/  SHF.R.S32.HI R7, RZ, 0x5, R65 ;  /* 0x00000005ff077819 */ /* 0x000fe20000011441 */
[----:B------:R-:W-:Y:S01]  /*1590*/  @P2 FMUL R29, R29, 0.25 ;  /* 0x3e8000001d1d2820 */ /* 0x000fe20000400000 */
[----:B------:R-:W-:Y:S01]  /*15a0*/  LOP3.LUT R6, R6, 0x38, R67, 0xf8, !PT ;  /* 0x0000003806067812 */ /* 0x000fe200078ef843 */
[----:B------:R-:W-:Y:S01]  /*15b0*/  @!P6 FMUL R9, R9, 16777216 ;  /* 0x4b8000000909e820 */ /* 0x000fe20000400000 */
[----:B------:R-:W-:Y:S01]  /*15c0*/  FSETP.GT.AND P3, PT, |R12|, 8.50705917302346158658e+37, PT ;  /* 0x7e8000000c00780b */ /* 0x000fe20003f64200 */
[----:B------:R-:W-:Y:S01]  /*15d0*/  @P2 FMUL R28, R28, 0.25 ;  /* 0x3e8000001c1c2820 */ /* 0x000fe20000400000 */
[----:B------:R-:W-:Y:S01]  /*15e0*/  SGXT R5, R7, 0x1 ;  /* 0x000000010705781a */ /* 0x000fe20000000200 */
[----:B------:R-:W-:Y:S01]  /*15f0*/  @!P6 FMUL R33, R33, 16777216 ;  /* 0x4b8000002121e820 */ /* 0x000fe20000400000 */
[----:B------:R-:W-:Y:S01]  /*1600*/  LOP3.LUT P0, RZ, R65, 0x60, RZ, 0xc0, !PT ;  /* 0x0000006041ff7812 */ /* 0x000fe2000780c0ff */
[----:B------:R-:W-:Y:S01]  /*1610*/  @!P6 FMUL R32, R32, 16777216 ;  /* 0x4b8000002020e820 */ /* 0x000fe20000400000 */
[----:B------:R-:W-:Y:S01]  /*1620*/  FSETP.GEU.AND P5, PT, |R12|, 1.175494350822287508e-38, PT ;  /* 0x008000000c00780b */ /* 0x000fe20003fae200 */
[----:B------:R-:W-:Y:S01]  /*1630*/  @!P6 FMUL R29, R29, 16777216 ;  /* 0x4b8000001d1de820 */ /* 0x000fe20000400000 */
[----:B------:R-:W-:Y:S01]  /*1640*/  LOP3.LUT R65, R6, 0x40, R65, 0x78, !PT ;  /* 0x0000004006417812 */ /* 0x000fe200078e7841 */
[----:B------:R-:W-:Y:S01]  /*1650*/  @!P6 FMUL R28, R28, 16777216 ;  /* 0x4b8000001c1ce820 */ /* 0x000fe20000400000 */
[----:B------:R-:W-:Y:S01]  /*1660*/  LOP3.LUT R7, R5, 0x204, RZ, 0xc0, !PT ;  /* 0x0000020405077812 */ /* 0x000fe200078ec0ff */
[----:B------:R-:W1:Y:S01]  /*1670*/  MUFU.RCP R6, R9 ;  /* 0x0000000900067308 */ /* 0x000e620000001000 */
[C---:B------:R-:W-:Y:S01]  /*1680*/  FMUL R5, R12.reuse, 8388608 ;  /* 0x4b0000000c057820 */ /* 0x040fe20000400000 */
[----:B------:R-:W-:Y:S01]  /*1690*/  FSETP.GEU.AND P1, PT, R12, 1.175494350822287508e-38, PT ;  /* 0x008000000c00780b */ /* 0x000fe20003f2e000 */
[----:B------:R-:W-:Y:S01]  /*16a0*/  @P3 FMUL R35, R35, 0.25 ;  /* 0x3e80000023233820 */ /* 0x000fe20000400000 */
[----:B0-----:R-:W-:Y:S01]  /*16b0*/  SHF.L.U32 R11, R11, 0x6, RZ ;  /* 0x000000060b0b7819 */ /* 0x001fe200000006ff */
[----:B------:R-:W-:Y:S01]  /*16c0*/  @P3 FMUL R34, R34, 0.25 ;  /* 0x3e80000022223820 */ /* 0x000fe20000400000 */
[----:B------:R-:W-:Y:S01]  /*16d0*/  FSEL R5, R5, R12, !P1 ;  /* 0x0000000c05057208 */ /* 0x000fe20004800000 */
[----:B------:R-:W-:Y:S01]  /*16e0*/  @P3 FMUL R12, R12, 0.25 ;  /* 0x3e8000000c0c3820 */ /* 0x000fe20000400000 */
[----:B------:R-:W-:Y:S01]  /*16f0*/  LOP3.LUT R7, R7, 0x3c, R66, 0x78, !PT ;  /* 0x0000003c07077812 */ /* 0x000fe200078e7842 */
[----:B------:R-:W-:Y:S01]  /*1700*/  @P3 FMUL R31, R31, 0.25 ;  /* 0x3e8000001f1f3820 */ /* 0x000fe20000400000 */
[----:B------:R-:W-:Y:S01]  /*1710*/  IADD3 R65, R8, R65, RZ ;  /* 0x0000004108417210 */ /* 0x000fe20007ffe0ff */
[----:B------:R-:W-:Y:S01]  /*1720*/  @!P5 FMUL R12, R12, 16777216 ;  /* 0x4b8000000c0cd820 */ /* 0x000fe20000400000 */
[----:B------:R-:W-:Y:S01]  /*1730*/  LOP3.LUT R19, R7, 0x40, R11, 0xf8, !PT ;  /* 0x0000004007137812 */ /* 0x000fe200078ef80b */
[----:B------:R-:W-:Y:S01]  /*1740*/  @P3 FMUL R30, R30, 0.25 ;  /* 0x3e8000001e1e3820 */ /* 0x000fe20000400000 */
[----:B------:R-:W-:Y:S01]  /*1750*/  IADD3 R8, R5, -0x3f3504f3, RZ ;  /* 0xc0cafb0d05087810 */ /* 0x000fe20007ffe0ff */
[----:B------:R-:W0:Y:S01]  /*1760*/  MUFU.RCP R11, R12 ;  /* 0x0000000c000b7308 */ /* 0x000e220000001000 */
[C---:B-1----:R-:W-:Y:S01]  /*1770*/  FMUL R13, R6.reuse, R33 ;  /* 0x00000021060d7220 */ /* 0x042fe20000400000 */
[----:B------:R-:W-:Y:S01]  /*1780*/  MOV R21, 0x3dc6b27f ;  /* 0x3dc6b27f00157802 */ /* 0x000fe20000000f00 */
[----:B------:R-:W-:Y:S01]  /*1790*/  FMUL R14, R6, R32 ;  /* 0x00000020060e7220 */ /* 0x000fe20000400000 */
[----:B------:R-:W-:Y:S01]  /*17a0*/  LOP3.LUT R10, R8, 0xff800000, RZ, 0xc0, !PT ;  /* 0xff800000080a7812 */ /* 0x000fe200078ec0ff */
[C---:B------:R-:W-:Y:S01]  /*17b0*/  FMUL R16, R6.reuse, R29 ;  /* 0x0000001d06107220 */ /* 0x040fe20000400000 */
[----:B------:R-:W-:Y:S01]  /*17c0*/  LOP3.LUT R18, R19, 0x40, RZ, 0x3c, !PT ;  /* 0x0000004013127812 */ /* 0x000fe200078e3cff */
[----:B------:R-:W-:Y:S01]  /*17d0*/  FMUL R17, R6, R28 ;  /* 0x0000001c06117220 */ /* 0x000fe20000400000 */
[----:B------:R-:W-:Y:S01]  /*17e0*/  IADD3 R6, R4, -0x3f3504f3, RZ ;  /* 0xc0cafb0d04067810 */ /* 0x000fe20007ffe0ff */
[----:B------:R-:W-:Y:S01]  /*17f0*/  @!P5 FMUL R35, R35, 16777216 ;  /* 0x4b8000002323d820 */ /* 0x000fe20000400000 */
[----:B------:R-:W-:Y:S01]  /*1800*/  F2FP.BF16.PACK_AB R16, R13, R16 ;  /* 0x000000100d10723e */ /* 0x000fe200000010ff */
[----:B------:R-:W-:Y:S01]  /*1810*/  @!P5 FMUL R34, R34, 16777216 ;  /* 0x4b8000002222d820 */ /* 0x000fe20000400000 */
[----:B------:R-:W-:Y:S01]  /*1820*/  LOP3.LUT R7, R6, 0xff800000, RZ, 0xc0, !PT ;  /* 0xff80000006077812 */ /* 0x000fe200078ec0ff */
[----:B------:R-:W-:Y:S01]  /*1830*/  @!P5 FMUL R31, R31, 16777216 ;  /* 0x4b8000001f1fd820 */ /* 0x000fe20000400000 */
[----:B------:R-:W-:Y:S01]  /*1840*/  F2FP.BF16.PACK_AB R14, R14, R17 ;  /* 0x000000110e0e723e */ /* 0x000fe200000010ff */
[----:B------:R-:W-:Y:S01]  /*1850*/  @!P5 FMUL R30, R30, 16777216 ;  /* 0x4b8000001e1ed820 */ /* 0x000fe20000400000 */
[----:B------:R-:W-:Y:S01]  /*1860*/  IADD3 R6, R4, -R7, RZ ;  /* 0x8000000704067210 */ /* 0x000fe20007ffe0ff */
[C---:B0-----:R-:W-:Y:S01]  /*1870*/  FMUL R34, R11.reuse, R34 ;  /* 0x000000220b227220 */ /* 0x041fe20000400000 */
[----:B------:R-:W-:Y:S01]  /*1880*/  STS [R19+0x80], R16 ;  /* 0x0000801013007388 */ /* 0x000fe20000000800 */
[C---:B------:R-:W-:Y:S01]  /*1890*/  FMUL R31, R11.reuse, R31 ;  /* 0x0000001f0b1f7220 */ /* 0x040fe20000400000 */
[----:B------:R-:W0:Y:S01]  /*18a0*/  I2F R7, R7 ;  /* 0x0000000700077306 */ /* 0x000e220000201400 */
[----:B------:R-:W-:Y:S01]  /*18b0*/  FADD R8, R6, -1 ;  /* 0xbf80000006087421 */ /* 0x000fe20000000000 */
[----:B------:R1:W-:Y:S01]  /*18c0*/  STS [R19], R14 ;  /* 0x0000000e13007388 */ /* 0x0003e20000000800 */
[C---:B------:R-:W-:Y:S01]  /*18d0*/  FMUL R6, R11.reuse, R35 ;  /* 0x000000230b067220 */ /* 0x040fe20000400000 */
[----:B------:R-:W-:Y:S01]  /*18e0*/  ISETP.GE.U32.AND P2, PT, R4, 0x7f800000, PT ;  /* 0x7f8000000400780c */ /* 0x000fe20003f46070 */
[----:B------:R-:W-:Y:S01]  /*18f0*/  FMUL R15, R11, R30 ;  /* 0x0000001e0b0f7220 */ /* 0x000fe20000400000 */
[C---:B------:R-:W-:Y:S01]  /*1900*/  ISETP.GE.U32.AND P3, PT, R5.reuse, 0x7f800000, PT ;  /* 0x7f8000000500780c */ /* 0x040fe20003f66070 */
[----:B------:R-:W-:Y:S01]  /*1910*/  IMAD.IADD R9, R5, 0x1, -R10 ;  /* 0x0000000105097824 */ /* 0x000fe200078e0a0a */
[----:B------:R-:W-:-:S02]  /*1920*/  F2FP.BF16.PACK_AB R31, R6, R31 ;  /* 0x0000001f061f723e */ /* 0x000fc400000010ff */
[----:B------:R-:W-:Y:S01]  /*1930*/  F2FP.BF16.PACK_AB R15, R34, R15 ;  /* 0x0000000f220f723e */ /* 0x000fe200000010ff */
[----:B------:R-:W-:Y:S01]  /*1940*/  FADD R12, R9, -1 ;  /* 0xbf800000090c7421 */ /* 0x000fe20000000000 */
[----:B-1----:R-:W-:Y:S01]  /*1950*/  LOP3.LUT R14, R65, 0x4, RZ, 0x3c, !PT ;  /* 0x00000004410e7812 */ /* 0x002fe200078e3cff */
[-C--:B------:R-:W-:Y:S01]  /*1960*/  FFMA.FTZ R9, R8, R21.reuse, -0.16845393180847167969 ;  /* 0xbe2c7f3008097423 */ /* 0x080fe20000010015 */
[----:B------:R-:W-:Y:S01]  /*1970*/  STS [R18+0x180], R31 ;  /* 0x0001801f12007388 */ /* 0x000fe20000000800 */
[----:B------:R-:W-:Y:S01]  /*1980*/  FFMA.FTZ R11, R12, R21, -0.16845393180847167969 ;  /* 0xbe2c7f300c0b7423 */ /* 0x000fe20000010015 */
[----:B------:R-:W-:Y:S01]  /*1990*/  FSEL R6, RZ, -23, P4 ;  /* 0xc1b80000ff067808 */ /* 0x000fe20002000000 */
[----:B------:R-:W-:Y:S01]  /*19a0*/  FFMA.FTZ R9, R8, R9, 0.1716887056827545166 ;  /* 0x3e2fcf2a08097423 */ /* 0x000fe20000010009 */
[----:B------:R-:W-:Y:S01]  /*19b0*/  STS [R18+0x100], R15 ;  /* 0x0001000f12007388 */ /* 0x000fe20000000800 */
[----:B------:R-:W-:Y:S01]  /*19c0*/  FFMA.FTZ R11, R12, R11, 0.1716887056827545166 ;  /* 0x3e2fcf2a0c0b7423 */ /* 0x000fe2000001000b */
[----:B------:R-:W-:Y:S01]  /*19d0*/  LOP3.LUT R66, R66, 0x78, RZ, 0xc0, !PT ;  /* 0x0000007842427812 */ /* 0x000fe200078ec0ff */
[----:B------:R-:W-:Y:S01]  /*19e0*/  FFMA.FTZ R9, R8, R9, -0.17900948226451873779 ;  /* 0xbe374e4308097423 */ /* 0x000fe20000010009 */
[----:B------:R-:W-:Y:S01]  /*19f0*/  BAR.SYNC.DEFER_BLOCKING 0x0 ;  /* 0x0000000000007b1d */ /* 0x000fe20000010000 */
[----:B------:R-:W-:Y:S01]  /*1a00*/  FFMA.FTZ R11, R12, R11, -0.17900948226451873779 ;  /* 0xbe374e430c0b7423 */ /* 0x000fe2000001000b */
[----:B------:R-:W-:Y:S01]  /*1a10*/  LOP3.LUT R67, R67, 0x38, RZ, 0xc0, !PT ;  /* 0x0000003843437812 */ /* 0x000fe200078ec0ff */
[----:B------:R-:W-:-:S02]  /*1a20*/  FFMA.FTZ R9, R8, R9, 0.20512372255325317383 ;  /* 0x3e520bf408097423 */ /* 0x000fc40000010009 */
[----:B------:R-:W-:Y:S01]  /*1a30*/  FFMA.FTZ R11, R12, R11, 0.20512372255325317383 ;  /* 0x3e520bf40c0b7423 */ /* 0x000fe2000001000b */
[----:B------:R-:W-:Y:S01]  /*1a40*/  IADD3 R67, R67, R68, RZ ;  /* 0x0000004443437210 */ /* 0x000fe20007ffe0ff */
[----:B------:R-:W-:Y:S02]  /*1a50*/  FFMA.FTZ R9, R8, R9, -0.24046532809734344482 ;  /* 0xbe763c8b08097423 */ /* 0x000fe40000010009 */
[----:B------:R-:W-:Y:S02]  /*1a60*/  FFMA.FTZ R11, R12, R11, -0.24046532809734344482 ;  /* 0xbe763c8b0c0b7423 */ /* 0x000fe4000001000b */
[----:B------:R-:W-:Y:S02]  /*1a70*/  FFMA.FTZ R9, R8, R9, 0.28857114911079406738 ;  /* 0x3e93bf9908097423 */ /* 0x000fe40000010009 */
[----:B------:R-:W-:Y:S02]  /*1a80*/  FFMA.FTZ R11, R12, R11, 0.28857114911079406738 ;  /* 0x3e93bf990c0b7423 */ /* 0x000fe4000001000b */
[----:B------:R-:W-:-:S02]  /*1a90*/  FFMA.FTZ R9, R8, R9, -0.36067417263984680176 ;  /* 0xbeb8aa4908097423 */ /* 0x000fc40000010009 */
[----:B------:R-:W-:Y:S02]  /*1aa0*/  FFMA.FTZ R13, R12, R11, -0.36067417263984680176 ;  /* 0xbeb8aa490c0d7423 */ /* 0x000fe4000001000b */
[----:B------:R-:W-:Y:S01]  /*1ab0*/  FFMA.FTZ R9, R8, R9, 0.48089820146560668945 ;  /* 0x3ef6384a08097423 */ /* 0x000fe20000010009 */
[----:B------:R1:W2:Y:S01]  /*1ac0*/  I2F R11, R10 ;  /* 0x0000000a000b7306 */ /* 0x0002a20000201400 */
[----:B------:R-:W-:Y:S02]  /*1ad0*/  FFMA.FTZ R13, R12, R13, 0.48089820146560668945 ;  /* 0x3ef6384a0c0d7423 */ /* 0x000fe4000001000d */
[----:B------:R-:W-:Y:S01]  /*1ae0*/  FFMA.FTZ R9, R8, R9, -0.72134751081466674805 ;  /* 0xbf38aa3b08097423 */ /* 0x000fe20000010009 */
[----:B------:R-:W3:Y:S01]  /*1af0*/  LDS R65, [R65] ;  /* 0x0000000041417984 */ /* 0x000ee20000000800 */
[----:B------:R-:W-:Y:S02]  /*1b00*/  FFMA.FTZ R13, R12, R13, -0.72134751081466674805 ;  /* 0xbf38aa3b0c0d7423 */ /* 0x000fe4000001000d */
[----:B------:R-:W-:Y:S01]  /*1b10*/  FMUL R9, R8, R9 ;  /* 0x0000000908097220 */ /* 0x000fe20000400000 */
[----:B------:R-:W4:Y:S01]  /*1b20*/  LDS R15, [R14] ;  /* 0x000000000e0f7984 */ /* 0x000f220000000800 */
[----:B-1----:R-:W-:Y:S01]  /*1b30*/  FSEL R10, RZ, -23, P1 ;  /* 0xc1b80000ff0a7808 */ /* 0x002fe20000800000 */
[----:B------:R-:W-:Y:S01]  /*1b40*/  FMUL R13, R12, R13 ;  /* 0x0000000d0c0d7220 */ /* 0x000fe20000400000 */
[----:B------:R-:W-:Y:S01]  /*1b50*/  FSETP.NEU.AND P1, PT, R4, RZ, PT ;  /* 0x000000ff0400720b */ /* 0x000fe20003f2d000 */
[----:B------:R-:W-:-:S02]  /*1b60*/  FMUL R9, R8, R9 ;  /* 0x0000000908097220 */ /* 0x000fc40000400000 */
[----:B0-----:R-:W-:Y:S02]  /*1b70*/  FFMA.FTZ R6, R7, 1.1920928955078125e-07, R6 ;  /* 0x3400000007067823 */ /* 0x001fe40000010006 */
[----:B------:R-:W-:Y:S01]  /*1b80*/  FFMA.FTZ R9, R8, 1.4426950216293334961, R9 ;  /* 0x3fb8aa3b08097823 */ /* 0x000fe20000010009 */
[----:B------:R-:W-:Y:S01]  /*1b90*/  MOV R8, c[0x0][0x1c8] ;  /* 0x0000720000087a02 */ /* 0x000fe20000000f00 */
[----:B--2---:R-:W-:Y:S02]  /*1ba0*/  FFMA.FTZ R11, R11, 1.1920928955078125e-07, R10 ;  /* 0x340000000b0b7823 */ /* 0x004fe4000001000a */
[----:B------:R-:W-:Y:S01]  /*1bb0*/  FMUL R13, R12, R13 ;  /* 0x0000000d0c0d7220 */ /* 0x000fe20000400000 */
[----:B------:R-:W-:Y:S01]  /*1bc0*/  LEA R7, R8, R64, 0x2 ;  /* 0x0000004008077211 */ /* 0x000fe200078e10ff */
[----:B------:R-:W-:Y:S01]  /*1bd0*/  FADD R10, R6, R9 ;  /* 0x00000009060a7221 */ /* 0x000fe20000000000 */
[----:B------:R-:W-:Y:S01]  /*1be0*/  @P2 MOV R9, 0x7f800000 ;  /* 0x7f80000000092802 */ /* 0x000fe20000000f00 */
[----:B------:R-:W-:Y:S01]  /*1bf0*/  FFMA.FTZ R12, R12, 1.4426950216293334961, R13 ;  /* 0x3fb8aa3b0c0c7823 */ /* 0x000fe2000001000d */
[----:B------:R-:W-:-:S03]  /*1c00*/  @P3 MOV R6, 0x7f800000 ;  /* 0x7f80000000063802 */ /* 0x000fc60000000f00 */
[----:B------:R-:W-:Y:S01]  /*1c10*/  @P2 FFMA.FTZ R10, R4, R9, +INF ;  /* 0x7f800000040a2423 */ /* 0x000fe20000010009 */
[----:B------:R-:W-:Y:S01]  /*1c20*/  FSETP.NEU.AND P2, PT, R5, RZ, PT ;  /* 0x000000ff0500720b */ /* 0x000fe20003f4d000 */
[----:B------:R-:W-:Y:S02]  /*1c30*/  IMAD R9, R8, 0x4, R7 ;  /* 0x0000000408097824 */ /* 0x000fe400078e0207 */
[----:B------:R-:W-:Y:S01]  /*1c40*/  FADD R11, R11, R12 ;  /* 0x0000000c0b0b7221 */ /* 0x000fe20000000000 */
[----:B------:R-:W-:Y:S01]  /*1c50*/  FSEL R13, R10, -INF , P1 ;  /* 0xff8000000a0d7808 */ /* 0x000fe20000800000 */
[----:B------:R-:W-:Y:S01]  /*1c60*/  @P3 FFMA.FTZ R11, R5, R6, +INF ;  /* 0x7f800000050b3423 */ /* 0x000fe20000010006 */
[-C--:B------:R-:W-:Y:S02]  /*1c70*/  LEA R4, P3, R64, R2.reuse, 0x1 ;  /* 0x0000000240047211 */ /* 0x080fe400078608ff */
[----:B------:R-:W-:Y:S01]  /*1c80*/  LEA R12, R8, R9, 0x2 ;  /* 0x00000009080c7211 */ /* 0x000fe200078e10ff */
[----:B------:R-:W-:Y:S01]  /*1c90*/  FFMA R10, R13, 0.69314718246459960938, R0 ;  /* 0x3f3172180d0a7823 */ /* 0x000fe20000000000 */
[----:B------:R-:W-:-:S02]  /*1ca0*/  LEA R6, P4, R7, R2, 0x1 ;  /* 0x0000000207067211 */ /* 0x000fc400078808ff */
[-C--:B------:R-:W-:Y:S02]  /*1cb0*/  LEA.HI.X.SX32 R5, R64, R3.reuse, 0x1, P3 ;  /* 0x0000000340057211 */ /* 0x080fe400018f0eff */
[-C--:B------:R-:W-:Y:S02]  /*1cc0*/  LEA R8, P5, R9, R2.reuse, 0x1 ;  /* 0x0000000209087211 */ /* 0x080fe400078a08ff */
[C---:B------:R-:W-:Y:S01]  /*1cd0*/  LEA R2, P3, R12.reuse, R2, 0x1 ;  /* 0x000000020c027211 */ /* 0x040fe200078608ff */
[----:B---3--:R0:W-:Y:S01]  /*1ce0*/  STG.E.U16 [R4.64], R65 ;  /* 0x0000004104007986 */ /* 0x0081e2000c101504 */
[-C--:B------:R-:W-:Y:S02]  /*1cf0*/  LEA.HI.X.SX32 R7, R7, R3.reuse, 0x1, P4 ;  /* 0x0000000307077211 */ /* 0x080fe400020f0eff */
[-C--:B------:R-:W-:Y:S02]  /*1d00*/  LEA.HI.X.SX32 R9, R9, R3.reuse, 0x1, P5 ;  /* 0x0000000309097211 */ /* 0x080fe400028f0eff */
[----:B------:R-:W-:Y:S01]  /*1d10*/  PRMT R0, R65, 0x7632, R0 ;  /* 0x0000763241007816 */ /* 0x000fe20000000000 */
[----:B----4-:R1:W-:Y:S01]  /*1d20*/  STG.E.U16 [R6.64], R15 ;  /* 0x0000000f06007986 */ /* 0x0103e2000c101504 */
[----:B------:R-:W-:-:S02]  /*1d30*/  LEA.HI.X.SX32 R3, R12, R3, 0x1, P3 ;  /* 0x000000030c037211 */ /* 0x000fc400018f0eff */
[----:B------:R-:W-:Y:S01]  /*1d40*/  FSEL R11, R11, -INF , P2 ;  /* 0xff8000000b0b7808 */ /* 0x000fe20001000000 */
[----:B------:R1:W-:Y:S01]  /*1d50*/  STG.E.U16 [R8.64], R0 ;  /* 0x0000000008007986 */ /* 0x0003e2000c101504 */
[----:B0-----:R-:W-:-:S03]  /*1d60*/  PRMT R5, R15, 0x7632, R5 ;  /* 0x000076320f057816 */ /* 0x001fc60000000005 */
[----:B------:R-:W-:Y:S02]  /*1d70*/  FFMA R11, R11, 0.69314718246459960938, R42 ;  /* 0x3f3172180b0b7823 */ /* 0x000fe4000000002a */
[----:B------:R1:W-:Y:S04]  /*1d80*/  STG.E.U16 [R2.64], R5 ;  /* 0x0000000502007986 */ /* 0x0003e8000c101504 */
[----:B------:R-:W-:Y:S06]  /*1d90*/  BAR.SYNC.DEFER_BLOCKING 0x0 ;  /* 0x0000000000007b1d */ /* 0x000fec0000010000 */
[----:B------:R1:W-:Y:S04]  /*1da0*/  STS.64 [R66], R10 ;  /* 0x0000000a42007388 */ /* 0x0003e80000000a00 */
[----:B------:R-:W-:Y:S06]  /*1db0*/  BAR.SYNC.DEFER_BLOCKING 0x0 ;  /* 0x0000000000007b1d */ /* 0x000fec0000010000 */
[----:B------:R-:W-:Y:S05]  /*1dc0*/  @P0 EXIT ;  /* 0x000000000000094d */ /* 0x000fea0003800000 */
[----:B-1----:R-:W0:Y:S01]  /*1dd0*/  LDS R67, [R67] ;  /* 0x0000000043437984 */ /* 0x002e220000000800 */
[----:B------:R-:W-:Y:S01]  /*1de0*/  IMAD R69, R69, c[0x0][0x1cc], RZ ;  /* 0x0000730045457a24 */ /* 0x000fe200078e02ff */
[C---:B------:R-:W-:Y:S01]  /*1df0*/  SHF.L.U32 R3, R62.reuse, 0x2, RZ ;  /* 0x000000023e037819 */ /* 0x040fe200000006ff */
[----:B------:R-:W-:-:S03]  /*1e00*/  IMAD.HI R62, R62, 0x4, RZ ;  /* 0x000000043e3e7827 */ /* 0x000fc600078e02ff */
[C---:B------:R-:W-:Y:S01]  /*1e10*/  SHF.L.U32 R2, R69.reuse, 0x2, RZ ;  /* 0x0000000245027819 */ /* 0x040fe200000006ff */
[----:B------:R-:W-:-:S03]  /*1e20*/  IMAD.HI R69, R69, 0x4, RZ ;  /* 0x0000000445457827 */ /* 0x000fc600078e02ff */
[----:B------:R-:W-:-:S04]  /*1e30*/  IADD3 R2, P0, P1, R3, c[0x0][0x180], R2 ;  /* 0x0000600003027a10 */ /* 0x000fc8000791e002 */
[----:B------:R-:W-:-:S05]  /*1e40*/  IADD3.X R3, R62, c[0x0][0x184], R69, P0, P1 ;  /* 0x000061003e037a10 */ /* 0x000fca00007e2445 */
[----:B0-----:R-:W-:Y:S01]  /*1e50*/  STG.E [R2.64], R67 ;  /* 0x0000004302007986 */ /* 0x001fe2000c101904 */
[----:B------:R-:W-:Y:S05]  /*1e60*/  EXIT ;  /* 0x000000000000794d */ /* 0x000fea0003800000 */
.L_x_2:
[----:B------:R-:W-:-:S00]  /*1e70*/  BRA `(.L_x_2) ;  /* 0xfffffff000007947 */ /* 0x000fc0000383ffff */
[----:B------:R-:W-:-:S00]  /*1e80*/  NOP ;  /* 0x0000000000007918 */ /* 0x000fc00000000000 */
[----:B------:R-:W-:-:S00]  /*1e90*/  NOP ;  /* 0x0000000000007918 */ /* 0x000fc00000000000 */
[----:B------:R-:W-:-:S00]  /*1ea0*/  NOP ;  /* 0x0000000000007918 */ /* 0x000fc00000000000 */
[----:B------:R-:W-:-:S00]  /*1eb0*/  NOP ;  /* 0x0000000000007918 */ /* 0x000fc00000000000 */
[----:B------:R-:W-:-:S00]  /*1ec0*/  NOP ;  /* 0x0000000000007918 */ /* 0x000fc00000000000 */
[----:B------:R-:W-:-:S00]  /*1ed0*/  NOP ;  /* 0x0000000000007918 */ /* 0x000fc00000000000 */
[----:B------:R-:W-:-:S00]  /*1ee0*/  NOP ;  /* 0x0000000000007918 */ /* 0x000fc00000000000 */
[----:B------:R-:W-:-:S00]  /*1ef0*/  NOP ;  /* 0x0000000000007918 */ /* 0x000fc00000000000 */
.L_x_3:


//--------------------- .nv.global.init           --------------------------
	.section	.nv.global.init,"aw",@progbits
.nv.global.init:
	.type		_$_str,@object
	.size		_$_str,(.L_0 - _$_str)
_$_str:
        /*0000*/ 	.byte	0x5f, 0x5f, 0x43, 0x55, 0x44, 0x41, 0x5f, 0x46, 0x54, 0x5a, 0x00
.L_0:


//--------------------- .nv.shared.attn_fwd       --------------------------
	.section	.nv.shared.attn_fwd,"aw",@nobits
	.sectionflags	@""
	.align	16
